//
// Generated by NVIDIA NVVM Compiler
//
// Compiler Build ID: CL-36424714
// Cuda compilation tools, release 13.0, V13.0.88
// Based on NVVM 20.0.0
//

.version 9.0
.target sm_100
.address_size 64

	// .globl	_Z18BP_queens_root_dfsijiP10queen_rootPjS1_

.visible .entry _Z18BP_queens_root_dfsijiP10queen_rootPjS1_(
	.param .u32 _Z18BP_queens_root_dfsijiP10queen_rootPjS1__param_0,
	.param .u32 _Z18BP_queens_root_dfsijiP10queen_rootPjS1__param_1,
	.param .u32 _Z18BP_queens_root_dfsijiP10queen_rootPjS1__param_2,
	.param .u64 .ptr .align 1 _Z18BP_queens_root_dfsijiP10queen_rootPjS1__param_3,
	.param .u64 .ptr .align 1 _Z18BP_queens_root_dfsijiP10queen_rootPjS1__param_4,
	.param .u64 .ptr .align 1 _Z18BP_queens_root_dfsijiP10queen_rootPjS1__param_5
)
{
	.local .align 4 .b8 	__local_depot0[20];
	.reg .b64 	%SP;
	.reg .b64 	%SPL;
	.reg .pred 	%p<130>;
	.reg .b16 	%rs<266>;
	.reg .b32 	%r<296>;
	.reg .b64 	%rd<111>;

	mov.u64 	%SPL, __local_depot0;
	ld.param.u32 	%r80, [_Z18BP_queens_root_dfsijiP10queen_rootPjS1__param_0];
	ld.param.u32 	%r82, [_Z18BP_queens_root_dfsijiP10queen_rootPjS1__param_1];
	ld.param.u64 	%rd13, [_Z18BP_queens_root_dfsijiP10queen_rootPjS1__param_3];
	add.u64 	%rd1, %SPL, 0;
	mov.u32 	%r83, %ctaid.x;
	mov.u32 	%r84, %ntid.x;
	mov.u32 	%r85, %tid.x;
	mad.lo.s32 	%r1, %r83, %r84, %r85;
	setp.ge.u32 	%p1, %r1, %r82;
	@%p1 bra 	$L__BB0_56;
	setp.lt.s32 	%p2, %r80, 1;
	@%p2 bra 	$L__BB0_8;
	setp.eq.s32 	%p3, %r80, 1;
	mov.b64 	%rd108, 0;
	@%p3 bra 	$L__BB0_6;
	and.b32  	%r2, %r80, 2147483646;
	mov.b32 	%r265, 0;
$L__BB0_4:
	.pragma "nounroll";
	cvt.u64.u32 	%rd18, %r265;
	add.s64 	%rd19, %rd1, %rd18;
	mov.b16 	%rs42, 255;
	st.local.v2.u8 	[%rd19], {%rs42, %rs42};
	add.s32 	%r265, %r265, 2;
	setp.ne.s32 	%p4, %r265, %r2;
	@%p4 bra 	$L__BB0_4;
	cvt.u64.u32 	%rd108, %r2;
$L__BB0_6:
	and.b32  	%r87, %r80, 1;
	setp.eq.b32 	%p5, %r87, 1;
	not.pred 	%p6, %p5;
	@%p6 bra 	$L__BB0_8;
	add.s64 	%rd20, %rd1, %rd108;
	mov.b16 	%rs43, 255;
	st.local.u8 	[%rd20], %rs43;
$L__BB0_8:
	ld.param.u32 	%r259, [_Z18BP_queens_root_dfsijiP10queen_rootPjS1__param_2];
	cvta.to.global.u64 	%rd21, %rd13;
	mul.wide.s32 	%rd22, %r1, 16;
	add.s64 	%rd4, %rd21, %rd22;
	ld.global.u32 	%r292, [%rd4];
	setp.lt.s32 	%p7, %r259, 1;
	@%p7 bra 	$L__BB0_15;
	ld.param.u32 	%r260, [_Z18BP_queens_root_dfsijiP10queen_rootPjS1__param_2];
	add.s64 	%rd5, %rd4, 4;
	setp.eq.s32 	%p8, %r260, 1;
	mov.b64 	%rd109, 0;
	@%p8 bra 	$L__BB0_13;
	ld.param.u32 	%r261, [_Z18BP_queens_root_dfsijiP10queen_rootPjS1__param_2];
	and.b32  	%r6, %r261, 2147483646;
	mov.b32 	%r266, 0;
$L__BB0_11:
	.pragma "nounroll";
	cvt.u64.u32 	%rd24, %r266;
	add.s64 	%rd25, %rd5, %rd24;
	ld.global.u8 	%rs44, [%rd25];
	add.s64 	%rd26, %rd1, %rd24;
	ld.global.u8 	%rs45, [%rd25+1];
	st.local.v2.u8 	[%rd26], {%rs44, %rs45};
	add.s32 	%r266, %r266, 2;
	setp.eq.s32 	%p9, %r266, %r6;
	@%p9 bra 	$L__BB0_12;
	bra.uni 	$L__BB0_11;
$L__BB0_12:
	cvt.u64.u32 	%rd109, %r6;
$L__BB0_13:
	ld.param.u32 	%r262, [_Z18BP_queens_root_dfsijiP10queen_rootPjS1__param_2];
	and.b32  	%r89, %r262, 1;
	setp.eq.b32 	%p10, %r89, 1;
	not.pred 	%p11, %p10;
	@%p11 bra 	$L__BB0_15;
	add.s64 	%rd27, %rd5, %rd109;
	ld.global.u8 	%rs46, [%rd27];
	add.s64 	%rd28, %rd1, %rd109;
	st.local.u8 	[%rd28], %rs46;
$L__BB0_15:
	ld.param.u32 	%r293, [_Z18BP_queens_root_dfsijiP10queen_rootPjS1__param_2];
	mov.b32 	%r294, 0;
	add.s64 	%rd9, %rd1, 8;
	mov.u32 	%r295, %r294;
$L__BB0_16:
	mov.u32 	%r10, %r293;
	cvt.s64.s32 	%rd29, %r10;
	add.s64 	%rd8, %rd1, %rd29;
	ld.local.u8 	%rs47, [%rd8];
	add.s16 	%rs265, %rs47, 1;
	st.local.u8 	[%rd8], %rs265;
	cvt.u32.u16 	%r91, %rs265;
	cvt.s32.s8 	%r280, %r91;
	setp.ne.s32 	%p12, %r80, %r280;
	@%p12 bra 	$L__BB0_18;
	mov.b16 	%rs248, 255;
	st.local.u8 	[%rd8], %rs248;
	add.s32 	%r293, %r10, -1;
	ld.local.u8 	%rs265, [%rd8+-1];
	bra.uni 	$L__BB0_53;
$L__BB0_18:
	and.b32  	%r93, %r91, 255;
	shr.u32 	%r94, %r292, %r93;
	and.b32  	%r95, %r94, 1;
	setp.eq.b32 	%p13, %r95, 1;
	mov.u32 	%r293, %r10;
	@%p13 bra 	$L__BB0_54;
	setp.lt.s32 	%p14, %r10, 1;
	mov.b16 	%rs264, 1;
	@%p14 bra 	$L__BB0_33;
	and.b32  	%r15, %r10, 15;
	setp.lt.u32 	%p15, %r10, 16;
	mov.b16 	%rs264, 1;
	mov.b32 	%r273, 0;
	@%p15 bra 	$L__BB0_23;
	and.b32  	%r273, %r10, 2147483632;
	neg.s32 	%r271, %r273;
	mov.b16 	%rs264, 1;
	mov.u64 	%rd110, %rd9;
$L__BB0_22:
	.pragma "nounroll";
	ld.local.u32 	%r97, [%rd110+-8];
	bfe.u32 	%r99, %r97, 0, 8;
	cvt.u16.u32 	%rs52, %r99;
	and.b16  	%rs53, %rs52, 255;
	bfe.u32 	%r100, %r97, 8, 8;
	cvt.u16.u32 	%rs54, %r100;
	and.b16  	%rs55, %rs54, 255;
	bfe.u32 	%r101, %r97, 16, 8;
	cvt.u16.u32 	%rs56, %r101;
	and.b16  	%rs57, %rs56, 255;
	bfe.u32 	%r102, %r97, 24, 8;
	cvt.u16.u32 	%rs58, %r102;
	and.b16  	%rs59, %rs58, 255;
	and.b16  	%rs60, %rs265, 255;
	setp.eq.s16 	%p16, %rs53, %rs60;
	setp.eq.s16 	%p17, %rs55, %rs60;
	setp.eq.s16 	%p18, %rs57, %rs60;
	setp.eq.s16 	%p19, %rs59, %rs60;
	ld.local.u32 	%r103, [%rd110+-4];
	bfe.u32 	%r105, %r103, 0, 8;
	cvt.u16.u32 	%rs61, %r105;
	and.b16  	%rs62, %rs61, 255;
	bfe.u32 	%r106, %r103, 8, 8;
	cvt.u16.u32 	%rs63, %r106;
	and.b16  	%rs64, %rs63, 255;
	bfe.u32 	%r107, %r103, 16, 8;
	cvt.u16.u32 	%rs65, %r107;
	and.b16  	%rs66, %rs65, 255;
	bfe.u32 	%r108, %r103, 24, 8;
	cvt.u16.u32 	%rs67, %r108;
	and.b16  	%rs68, %rs67, 255;
	setp.eq.s16 	%p20, %rs62, %rs60;
	setp.eq.s16 	%p21, %rs64, %rs60;
	setp.eq.s16 	%p22, %rs66, %rs60;
	setp.eq.s16 	%p23, %rs68, %rs60;
	ld.local.u32 	%r109, [%rd110];
	bfe.u32 	%r111, %r109, 0, 8;
	cvt.u16.u32 	%rs69, %r111;
	and.b16  	%rs70, %rs69, 255;
	bfe.u32 	%r112, %r109, 8, 8;
	cvt.u16.u32 	%rs71, %r112;
	and.b16  	%rs72, %rs71, 255;
	bfe.u32 	%r113, %r109, 16, 8;
	cvt.u16.u32 	%rs73, %r113;
	and.b16  	%rs74, %rs73, 255;
	bfe.u32 	%r114, %r109, 24, 8;
	cvt.u16.u32 	%rs75, %r114;
	and.b16  	%rs76, %rs75, 255;
	setp.eq.s16 	%p24, %rs70, %rs60;
	setp.eq.s16 	%p25, %rs72, %rs60;
	setp.eq.s16 	%p26, %rs74, %rs60;
	setp.eq.s16 	%p27, %rs76, %rs60;
	ld.local.u32 	%r115, [%rd110+4];
	bfe.u32 	%r117, %r115, 0, 8;
	cvt.u16.u32 	%rs77, %r117;
	and.b16  	%rs78, %rs77, 255;
	bfe.u32 	%r118, %r115, 8, 8;
	cvt.u16.u32 	%rs79, %r118;
	and.b16  	%rs80, %rs79, 255;
	bfe.u32 	%r119, %r115, 16, 8;
	cvt.u16.u32 	%rs81, %r119;
	and.b16  	%rs82, %rs81, 255;
	bfe.u32 	%r120, %r115, 24, 8;
	cvt.u16.u32 	%rs83, %r120;
	and.b16  	%rs84, %rs83, 255;
	setp.eq.s16 	%p28, %rs78, %rs60;
	setp.eq.s16 	%p29, %rs80, %rs60;
	setp.eq.s16 	%p30, %rs82, %rs60;
	setp.eq.s16 	%p31, %rs84, %rs60;
	selp.b16 	%rs85, 0, %rs264, %p16;
	selp.b16 	%rs86, 0, %rs85, %p17;
	selp.b16 	%rs87, 0, %rs86, %p18;
	selp.b16 	%rs88, 0, %rs87, %p19;
	selp.b16 	%rs89, 0, %rs88, %p20;
	selp.b16 	%rs90, 0, %rs89, %p21;
	selp.b16 	%rs91, 0, %rs90, %p22;
	selp.b16 	%rs92, 0, %rs91, %p23;
	selp.b16 	%rs93, 0, %rs92, %p24;
	selp.b16 	%rs94, 0, %rs93, %p25;
	selp.b16 	%rs95, 0, %rs94, %p26;
	selp.b16 	%rs96, 0, %rs95, %p27;
	selp.b16 	%rs97, 0, %rs96, %p28;
	selp.b16 	%rs98, 0, %rs97, %p29;
	selp.b16 	%rs99, 0, %rs98, %p30;
	selp.b16 	%rs264, 0, %rs99, %p31;
	add.s32 	%r271, %r271, 16;
	add.s64 	%rd110, %rd110, 16;
	setp.ne.s32 	%p32, %r271, 0;
	@%p32 bra 	$L__BB0_22;
$L__BB0_23:
	setp.eq.s32 	%p33, %r15, 0;
	@%p33 bra 	$L__BB0_33;
	and.b32  	%r21, %r10, 7;
	setp.lt.u32 	%p34, %r15, 8;
	@%p34 bra 	$L__BB0_26;
	cvt.u64.u32 	%rd30, %r273;
	add.s64 	%rd31, %rd1, %rd30;
	ld.local.u8 	%rs101, [%rd31];
	and.b16  	%rs104, %rs265, 255;
	setp.eq.s16 	%p35, %rs101, %rs104;
	ld.local.u8 	%rs105, [%rd31+1];
	setp.eq.s16 	%p36, %rs105, %rs104;
	ld.local.u8 	%rs108, [%rd31+2];
	setp.eq.s16 	%p37, %rs108, %rs104;
	ld.local.u8 	%rs111, [%rd31+3];
	setp.eq.s16 	%p38, %rs111, %rs104;
	ld.local.u8 	%rs114, [%rd31+4];
	setp.eq.s16 	%p39, %rs114, %rs104;
	ld.local.u8 	%rs117, [%rd31+5];
	setp.eq.s16 	%p40, %rs117, %rs104;
	ld.local.u8 	%rs120, [%rd31+6];
	setp.eq.s16 	%p41, %rs120, %rs104;
	ld.local.u8 	%rs123, [%rd31+7];
	setp.eq.s16 	%p42, %rs123, %rs104;
	selp.b16 	%rs124, 0, %rs264, %p35;
	selp.b16 	%rs125, 0, %rs124, %p36;
	selp.b16 	%rs126, 0, %rs125, %p37;
	selp.b16 	%rs127, 0, %rs126, %p38;
	selp.b16 	%rs128, 0, %rs127, %p39;
	selp.b16 	%rs129, 0, %rs128, %p40;
	selp.b16 	%rs130, 0, %rs129, %p41;
	selp.b16 	%rs264, 0, %rs130, %p42;
	add.s32 	%r273, %r273, 8;
$L__BB0_26:
	setp.eq.s32 	%p43, %r21, 0;
	@%p43 bra 	$L__BB0_33;
	and.b32  	%r24, %r10, 3;
	setp.lt.u32 	%p44, %r21, 4;
	@%p44 bra 	$L__BB0_29;
	cvt.u64.u32 	%rd32, %r273;
	add.s64 	%rd33, %rd1, %rd32;
	ld.local.u8 	%rs132, [%rd33];
	and.b16  	%rs135, %rs265, 255;
	setp.eq.s16 	%p45, %rs132, %rs135;
	ld.local.u8 	%rs136, [%rd33+1];
	setp.eq.s16 	%p46, %rs136, %rs135;
	ld.local.u8 	%rs139, [%rd33+2];
	setp.eq.s16 	%p47, %rs139, %rs135;
	ld.local.u8 	%rs142, [%rd33+3];
	setp.eq.s16 	%p48, %rs142, %rs135;
	selp.b16 	%rs143, 0, %rs264, %p45;
	selp.b16 	%rs144, 0, %rs143, %p46;
	selp.b16 	%rs145, 0, %rs144, %p47;
	selp.b16 	%rs264, 0, %rs145, %p48;
	add.s32 	%r273, %r273, 4;
$L__BB0_29:
	setp.eq.s32 	%p49, %r24, 0;
	@%p49 bra 	$L__BB0_33;
	cvt.u64.u32 	%rd34, %r273;
	add.s64 	%rd12, %rd1, %rd34;
	ld.local.u8 	%rs146, [%rd12];
	and.b16  	%rs147, %rs265, 255;
	setp.eq.s16 	%p50, %rs146, %rs147;
	selp.b16 	%rs264, 0, %rs264, %p50;
	setp.eq.s32 	%p51, %r24, 1;
	@%p51 bra 	$L__BB0_33;
	ld.local.u8 	%rs148, [%rd12+1];
	setp.eq.s16 	%p52, %rs148, %rs147;
	selp.b16 	%rs264, 0, %rs264, %p52;
	setp.eq.s32 	%p53, %r24, 2;
	@%p53 bra 	$L__BB0_33;
	ld.local.u8 	%rs150, [%rd12+2];
	setp.eq.s16 	%p54, %rs150, %rs147;
	selp.b16 	%rs264, 0, %rs264, %p54;
$L__BB0_33:
	setp.lt.s32 	%p55, %r10, 1;
	@%p55 bra 	$L__BB0_50;
	and.b32  	%r27, %r10, 15;
	setp.lt.u32 	%p56, %r10, 16;
	mov.u32 	%r279, %r10;
	mov.u32 	%r281, %r280;
	mov.u16 	%rs258, %rs264;
	@%p56 bra 	$L__BB0_37;
	and.b32  	%r28, %r10, 2147483632;
	mov.b32 	%r278, 0;
	mov.u32 	%r279, %r10;
	mov.u32 	%r281, %r280;
	mov.u16 	%rs258, %rs264;
$L__BB0_36:
	.pragma "nounroll";
	add.s32 	%r122, %r279, -1;
	add.s32 	%r123, %r281, -1;
	cvt.u64.u32 	%rd35, %r122;
	add.s64 	%rd36, %rd1, %rd35;
	ld.local.u8 	%rs153, [%rd36];
	cvt.u32.u16 	%r124, %rs153;
	cvt.s32.s8 	%r125, %r124;
	setp.eq.s32 	%p57, %r123, %r125;
	add.s32 	%r126, %r280, 1;
	setp.eq.s32 	%p58, %r126, %r125;
	add.s32 	%r127, %r279, -2;
	add.s32 	%r128, %r281, -2;
	cvt.u64.u32 	%rd37, %r127;
	add.s64 	%rd38, %rd1, %rd37;
	ld.local.u8 	%rs155, [%rd38];
	cvt.u32.u16 	%r129, %rs155;
	cvt.s32.s8 	%r130, %r129;
	setp.eq.s32 	%p59, %r128, %r130;
	add.s32 	%r131, %r280, 2;
	setp.eq.s32 	%p60, %r131, %r130;
	add.s32 	%r132, %r279, -3;
	add.s32 	%r133, %r281, -3;
	cvt.u64.u32 	%rd39, %r132;
	add.s64 	%rd40, %rd1, %rd39;
	ld.local.u8 	%rs157, [%rd40];
	cvt.u32.u16 	%r134, %rs157;
	cvt.s32.s8 	%r135, %r134;
	setp.eq.s32 	%p61, %r133, %r135;
	add.s32 	%r136, %r280, 3;
	setp.eq.s32 	%p62, %r136, %r135;
	add.s32 	%r137, %r279, -4;
	add.s32 	%r138, %r281, -4;
	cvt.u64.u32 	%rd41, %r137;
	add.s64 	%rd42, %rd1, %rd41;
	ld.local.u8 	%rs159, [%rd42];
	cvt.u32.u16 	%r139, %rs159;
	cvt.s32.s8 	%r140, %r139;
	setp.eq.s32 	%p63, %r138, %r140;
	add.s32 	%r141, %r280, 4;
	setp.eq.s32 	%p64, %r141, %r140;
	add.s32 	%r142, %r279, -5;
	add.s32 	%r143, %r281, -5;
	cvt.u64.u32 	%rd43, %r142;
	add.s64 	%rd44, %rd1, %rd43;
	ld.local.u8 	%rs161, [%rd44];
	cvt.u32.u16 	%r144, %rs161;
	cvt.s32.s8 	%r145, %r144;
	setp.eq.s32 	%p65, %r143, %r145;
	add.s32 	%r146, %r280, 5;
	setp.eq.s32 	%p66, %r146, %r145;
	add.s32 	%r147, %r279, -6;
	add.s32 	%r148, %r281, -6;
	cvt.u64.u32 	%rd45, %r147;
	add.s64 	%rd46, %rd1, %rd45;
	ld.local.u8 	%rs163, [%rd46];
	cvt.u32.u16 	%r149, %rs163;
	cvt.s32.s8 	%r150, %r149;
	setp.eq.s32 	%p67, %r148, %r150;
	add.s32 	%r151, %r280, 6;
	setp.eq.s32 	%p68, %r151, %r150;
	add.s32 	%r152, %r279, -7;
	add.s32 	%r153, %r281, -7;
	cvt.u64.u32 	%rd47, %r152;
	add.s64 	%rd48, %rd1, %rd47;
	ld.local.u8 	%rs165, [%rd48];
	cvt.u32.u16 	%r154, %rs165;
	cvt.s32.s8 	%r155, %r154;
	setp.eq.s32 	%p69, %r153, %r155;
	add.s32 	%r156, %r280, 7;
	setp.eq.s32 	%p70, %r156, %r155;
	add.s32 	%r157, %r279, -8;
	add.s32 	%r158, %r281, -8;
	cvt.u64.u32 	%rd49, %r157;
	add.s64 	%rd50, %rd1, %rd49;
	ld.local.u8 	%rs167, [%rd50];
	cvt.u32.u16 	%r159, %rs167;
	cvt.s32.s8 	%r160, %r159;
	setp.eq.s32 	%p71, %r158, %r160;
	add.s32 	%r161, %r280, 8;
	setp.eq.s32 	%p72, %r161, %r160;
	add.s32 	%r162, %r279, -9;
	add.s32 	%r163, %r281, -9;
	cvt.u64.u32 	%rd51, %r162;
	add.s64 	%rd52, %rd1, %rd51;
	ld.local.u8 	%rs169, [%rd52];
	cvt.u32.u16 	%r164, %rs169;
	cvt.s32.s8 	%r165, %r164;
	setp.eq.s32 	%p73, %r163, %r165;
	add.s32 	%r166, %r280, 9;
	setp.eq.s32 	%p74, %r166, %r165;
	add.s32 	%r167, %r279, -10;
	add.s32 	%r168, %r281, -10;
	cvt.u64.u32 	%rd53, %r167;
	add.s64 	%rd54, %rd1, %rd53;
	ld.local.u8 	%rs171, [%rd54];
	cvt.u32.u16 	%r169, %rs171;
	cvt.s32.s8 	%r170, %r169;
	setp.eq.s32 	%p75, %r168, %r170;
	add.s32 	%r171, %r280, 10;
	setp.eq.s32 	%p76, %r171, %r170;
	add.s32 	%r172, %r279, -11;
	add.s32 	%r173, %r281, -11;
	cvt.u64.u32 	%rd55, %r172;
	add.s64 	%rd56, %rd1, %rd55;
	ld.local.u8 	%rs173, [%rd56];
	cvt.u32.u16 	%r174, %rs173;
	cvt.s32.s8 	%r175, %r174;
	setp.eq.s32 	%p77, %r173, %r175;
	add.s32 	%r176, %r280, 11;
	setp.eq.s32 	%p78, %r176, %r175;
	add.s32 	%r177, %r279, -12;
	add.s32 	%r178, %r281, -12;
	cvt.u64.u32 	%rd57, %r177;
	add.s64 	%rd58, %rd1, %rd57;
	ld.local.u8 	%rs175, [%rd58];
	cvt.u32.u16 	%r179, %rs175;
	cvt.s32.s8 	%r180, %r179;
	setp.eq.s32 	%p79, %r178, %r180;
	add.s32 	%r181, %r280, 12;
	setp.eq.s32 	%p80, %r181, %r180;
	add.s32 	%r182, %r279, -13;
	add.s32 	%r183, %r281, -13;
	cvt.u64.u32 	%rd59, %r182;
	add.s64 	%rd60, %rd1, %rd59;
	ld.local.u8 	%rs177, [%rd60];
	cvt.u32.u16 	%r184, %rs177;
	cvt.s32.s8 	%r185, %r184;
	setp.eq.s32 	%p81, %r183, %r185;
	add.s32 	%r186, %r280, 13;
	setp.eq.s32 	%p82, %r186, %r185;
	add.s32 	%r187, %r279, -14;
	add.s32 	%r188, %r281, -14;
	cvt.u64.u32 	%rd61, %r187;
	add.s64 	%rd62, %rd1, %rd61;
	ld.local.u8 	%rs179, [%rd62];
	cvt.u32.u16 	%r189, %rs179;
	cvt.s32.s8 	%r190, %r189;
	setp.eq.s32 	%p83, %r188, %r190;
	add.s32 	%r191, %r280, 14;
	setp.eq.s32 	%p84, %r191, %r190;
	add.s32 	%r192, %r279, -15;
	add.s32 	%r193, %r281, -15;
	cvt.u64.u32 	%rd63, %r192;
	add.s64 	%rd64, %rd1, %rd63;
	ld.local.u8 	%rs181, [%rd64];
	cvt.u32.u16 	%r194, %rs181;
	cvt.s32.s8 	%r195, %r194;
	setp.eq.s32 	%p85, %r193, %r195;
	add.s32 	%r196, %r280, 15;
	setp.eq.s32 	%p86, %r196, %r195;
	add.s32 	%r279, %r279, -16;
	add.s32 	%r281, %r281, -16;
	add.s32 	%r280, %r280, 16;
	cvt.u64.u32 	%rd65, %r279;
	add.s64 	%rd66, %rd1, %rd65;
	ld.local.u8 	%rs183, [%rd66];
	cvt.u32.u16 	%r197, %rs183;
	cvt.s32.s8 	%r198, %r197;
	setp.eq.s32 	%p87, %r281, %r198;
	setp.eq.s32 	%p88, %r280, %r198;
	selp.b16 	%rs185, 0, %rs258, %p58;
	selp.b16 	%rs186, 0, %rs185, %p57;
	selp.b16 	%rs187, 0, %rs186, %p60;
	selp.b16 	%rs188, 0, %rs187, %p59;
	selp.b16 	%rs189, 0, %rs188, %p62;
	selp.b16 	%rs190, 0, %rs189, %p61;
	selp.b16 	%rs191, 0, %rs190, %p64;
	selp.b16 	%rs192, 0, %rs191, %p63;
	selp.b16 	%rs193, 0, %rs192, %p66;
	selp.b16 	%rs194, 0, %rs193, %p65;
	selp.b16 	%rs195, 0, %rs194, %p68;
	selp.b16 	%rs196, 0, %rs195, %p67;
	selp.b16 	%rs197, 0, %rs196, %p70;
	selp.b16 	%rs198, 0, %rs197, %p69;
	selp.b16 	%rs199, 0, %rs198, %p72;
	selp.b16 	%rs200, 0, %rs199, %p71;
	selp.b16 	%rs201, 0, %rs200, %p74;
	selp.b16 	%rs202, 0, %rs201, %p73;
	selp.b16 	%rs203, 0, %rs202, %p76;
	selp.b16 	%rs204, 0, %rs203, %p75;
	selp.b16 	%rs205, 0, %rs204, %p78;
	selp.b16 	%rs206, 0, %rs205, %p77;
	selp.b16 	%rs207, 0, %rs206, %p80;
	selp.b16 	%rs208, 0, %rs207, %p79;
	selp.b16 	%rs209, 0, %rs208, %p82;
	selp.b16 	%rs210, 0, %rs209, %p81;
	selp.b16 	%rs211, 0, %rs210, %p84;
	selp.b16 	%rs212, 0, %rs211, %p83;
	selp.b16 	%rs213, 0, %rs212, %p86;
	selp.b16 	%rs214, 0, %rs213, %p85;
	selp.b16 	%rs215, 0, %rs214, %p88;
	selp.b16 	%rs258, 0, %rs215, %p87;
	add.s32 	%r278, %r278, 16;
	setp.ne.s32 	%p89, %r278, %r28;
	@%p89 bra 	$L__BB0_36;
$L__BB0_37:
	setp.eq.s32 	%p90, %r27, 0;
	mov.u16 	%rs264, %rs258;
	@%p90 bra 	$L__BB0_50;
	setp.lt.u32 	%p91, %r27, 8;
	mov.u32 	%r283, %r280;
	mov.u16 	%rs261, %rs258;
	@%p91 bra 	$L__BB0_41;
	add.s32 	%r199, %r279, -1;
	add.s32 	%r40, %r281, -1;
	cvt.u64.u32 	%rd67, %r199;
	add.s64 	%rd68, %rd1, %rd67;
	ld.local.u8 	%rs21, [%rd68];
	add.s32 	%r200, %r279, -2;
	add.s32 	%r41, %r281, -2;
	cvt.u64.u32 	%rd69, %r200;
	add.s64 	%rd70, %rd1, %rd69;
	ld.local.u8 	%rs22, [%rd70];
	add.s32 	%r201, %r279, -3;
	add.s32 	%r42, %r281, -3;
	cvt.u64.u32 	%rd71, %r201;
	add.s64 	%rd72, %rd1, %rd71;
	ld.local.u8 	%rs23, [%rd72];
	add.s32 	%r202, %r279, -4;
	add.s32 	%r43, %r281, -4;
	cvt.u64.u32 	%rd73, %r202;
	add.s64 	%rd74, %rd1, %rd73;
	ld.local.u8 	%rs24, [%rd74];
	add.s32 	%r203, %r279, -5;
	add.s32 	%r44, %r281, -5;
	cvt.u64.u32 	%rd75, %r203;
	add.s64 	%rd76, %rd1, %rd75;
	ld.local.u8 	%rs25, [%rd76];
	add.s32 	%r204, %r279, -6;
	add.s32 	%r45, %r281, -6;
	cvt.u64.u32 	%rd77, %r204;
	add.s64 	%rd78, %rd1, %rd77;
	ld.local.u8 	%rs26, [%rd78];
	add.s32 	%r205, %r279, -7;
	add.s32 	%r46, %r281, -7;
	cvt.u64.u32 	%rd79, %r205;
	add.s64 	%rd80, %rd1, %rd79;
	ld.local.u8 	%rs27, [%rd80];
	add.s32 	%r279, %r279, -8;
	add.s32 	%r281, %r281, -8;
	add.s32 	%r283, %r280, 8;
	cvt.u64.u32 	%rd81, %r279;
	add.s64 	%rd82, %rd1, %rd81;
	ld.local.s8 	%r50, [%rd82];
	setp.eq.s32 	%p92, %r281, %r50;
	mov.b16 	%rs264, 0;
	mov.u16 	%rs261, %rs264;
	@%p92 bra 	$L__BB0_41;
	cvt.u32.u16 	%r206, %rs21;
	cvt.s32.s8 	%r207, %r206;
	cvt.u32.u16 	%r208, %rs22;
	cvt.s32.s8 	%r209, %r208;
	cvt.u32.u16 	%r210, %rs23;
	cvt.s32.s8 	%r211, %r210;
	cvt.u32.u16 	%r212, %rs24;
	cvt.s32.s8 	%r213, %r212;
	cvt.u32.u16 	%r214, %rs25;
	cvt.s32.s8 	%r215, %r214;
	cvt.u32.u16 	%r216, %rs26;
	cvt.s32.s8 	%r217, %r216;
	cvt.u32.u16 	%r218, %rs27;
	cvt.s32.s8 	%r219, %r218;
	add.s32 	%r220, %r280, 7;
	setp.eq.s32 	%p93, %r220, %r219;
	setp.eq.s32 	%p94, %r46, %r219;
	add.s32 	%r221, %r280, 6;
	setp.eq.s32 	%p95, %r221, %r217;
	setp.eq.s32 	%p96, %r45, %r217;
	add.s32 	%r222, %r280, 5;
	setp.eq.s32 	%p97, %r222, %r215;
	setp.eq.s32 	%p98, %r44, %r215;
	add.s32 	%r223, %r280, 4;
	setp.eq.s32 	%p99, %r223, %r213;
	setp.eq.s32 	%p100, %r43, %r213;
	add.s32 	%r224, %r280, 3;
	setp.eq.s32 	%p101, %r224, %r211;
	setp.eq.s32 	%p102, %r42, %r211;
	add.s32 	%r225, %r280, 2;
	setp.eq.s32 	%p103, %r225, %r209;
	setp.eq.s32 	%p104, %r41, %r209;
	add.s32 	%r226, %r280, 1;
	setp.eq.s32 	%p105, %r226, %r207;
	setp.eq.s32 	%p106, %r40, %r207;
	setp.eq.s32 	%p107, %r283, %r50;
	selp.b16 	%rs218, 0, %rs258, %p105;
	selp.b16 	%rs219, 0, %rs218, %p106;
	selp.b16 	%rs220, 0, %rs219, %p103;
	selp.b16 	%rs221, 0, %rs220, %p104;
	selp.b16 	%rs222, 0, %rs221, %p101;
	selp.b16 	%rs223, 0, %rs222, %p102;
	selp.b16 	%rs224, 0, %rs223, %p99;
	selp.b16 	%rs225, 0, %rs224, %p100;
	selp.b16 	%rs226, 0, %rs225, %p97;
	selp.b16 	%rs227, 0, %rs226, %p98;
	selp.b16 	%rs228, 0, %rs227, %p95;
	selp.b16 	%rs229, 0, %rs228, %p96;
	selp.b16 	%rs230, 0, %rs229, %p93;
	selp.b16 	%rs231, 0, %rs230, %p94;
	selp.b16 	%rs264, 0, %rs231, %p107;
	mov.u16 	%rs261, %rs264;
$L__BB0_41:
	and.b32  	%r54, %r10, 7;
	setp.eq.s32 	%p108, %r54, 0;
	@%p108 bra 	$L__BB0_50;
	and.b32  	%r55, %r10, 3;
	setp.lt.u32 	%p109, %r54, 4;
	mov.u32 	%r286, %r283;
	mov.u16 	%rs264, %rs261;
	@%p109 bra 	$L__BB0_45;
	add.s32 	%r227, %r279, -1;
	add.s32 	%r56, %r281, -1;
	cvt.u64.u32 	%rd83, %r227;
	add.s64 	%rd84, %rd1, %rd83;
	ld.local.u8 	%rs31, [%rd84];
	add.s32 	%r228, %r279, -2;
	add.s32 	%r57, %r281, -2;
	cvt.u64.u32 	%rd85, %r228;
	add.s64 	%rd86, %rd1, %rd85;
	ld.local.u8 	%rs32, [%rd86];
	add.s32 	%r229, %r279, -3;
	add.s32 	%r58, %r281, -3;
	cvt.u64.u32 	%rd87, %r229;
	add.s64 	%rd88, %rd1, %rd87;
	ld.local.u8 	%rs33, [%rd88];
	add.s32 	%r279, %r279, -4;
	add.s32 	%r281, %r281, -4;
	add.s32 	%r286, %r283, 4;
	cvt.u64.u32 	%rd89, %r279;
	add.s64 	%rd90, %rd1, %rd89;
	ld.local.s8 	%r62, [%rd90];
	setp.eq.s32 	%p110, %r281, %r62;
	mov.b16 	%rs264, 0;
	@%p110 bra 	$L__BB0_45;
	cvt.u32.u16 	%r230, %rs31;
	cvt.s32.s8 	%r231, %r230;
	cvt.u32.u16 	%r232, %rs32;
	cvt.s32.s8 	%r233, %r232;
	cvt.u32.u16 	%r234, %rs33;
	cvt.s32.s8 	%r235, %r234;
	add.s32 	%r236, %r283, 3;
	setp.eq.s32 	%p111, %r236, %r235;
	setp.eq.s32 	%p112, %r58, %r235;
	add.s32 	%r237, %r283, 2;
	setp.eq.s32 	%p113, %r237, %r233;
	setp.eq.s32 	%p114, %r57, %r233;
	add.s32 	%r238, %r283, 1;
	setp.eq.s32 	%p115, %r238, %r231;
	setp.eq.s32 	%p116, %r56, %r231;
	setp.eq.s32 	%p117, %r286, %r62;
	selp.b16 	%rs234, 0, %rs261, %p115;
	selp.b16 	%rs235, 0, %rs234, %p116;
	selp.b16 	%rs236, 0, %rs235, %p113;
	selp.b16 	%rs237, 0, %rs236, %p114;
	selp.b16 	%rs238, 0, %rs237, %p111;
	selp.b16 	%rs239, 0, %rs238, %p112;
	selp.b16 	%rs264, 0, %rs239, %p117;
$L__BB0_45:
	setp.eq.s32 	%p118, %r55, 0;
	@%p118 bra 	$L__BB0_50;
	add.s32 	%r239, %r279, -1;
	add.s32 	%r240, %r281, -1;
	cvt.u64.u32 	%rd91, %r239;
	add.s64 	%rd92, %rd1, %rd91;
	ld.local.u8 	%rs240, [%rd92];
	cvt.u32.u16 	%r241, %rs240;
	cvt.s32.s8 	%r242, %r241;
	setp.eq.s32 	%p119, %r240, %r242;
	add.s32 	%r243, %r286, 1;
	setp.eq.s32 	%p120, %r243, %r242;
	selp.b16 	%rs242, 0, %rs264, %p120;
	selp.b16 	%rs264, 0, %rs242, %p119;
	setp.eq.s32 	%p121, %r55, 1;
	@%p121 bra 	$L__BB0_50;
	add.s32 	%r244, %r279, -2;
	add.s32 	%r245, %r281, -2;
	cvt.u64.u32 	%rd93, %r244;
	add.s64 	%rd94, %rd1, %rd93;
	ld.local.u8 	%rs243, [%rd94];
	cvt.u32.u16 	%r246, %rs243;
	cvt.s32.s8 	%r247, %r246;
	setp.eq.s32 	%p122, %r245, %r247;
	add.s32 	%r248, %r286, 2;
	setp.eq.s32 	%p123, %r248, %r247;
	selp.b16 	%rs245, 0, %rs264, %p123;
	selp.b16 	%rs38, 0, %rs245, %p122;
	setp.eq.s32 	%p124, %r55, 2;
	mov.u16 	%rs264, %rs38;
	@%p124 bra 	$L__BB0_50;
	add.s32 	%r249, %r279, -3;
	add.s32 	%r250, %r281, -3;
	cvt.u64.u32 	%rd95, %r249;
	add.s64 	%rd96, %rd1, %rd95;
	ld.local.s8 	%r66, [%rd96];
	setp.eq.s32 	%p125, %r250, %r66;
	mov.b16 	%rs264, 0;
	@%p125 bra 	$L__BB0_50;
	add.s32 	%r251, %r286, 3;
	setp.eq.s32 	%p126, %r251, %r66;
	selp.b16 	%rs264, 0, %rs38, %p126;
$L__BB0_50:
	and.b16  	%rs247, %rs264, 255;
	setp.eq.s16 	%p127, %rs247, 0;
	mov.u32 	%r293, %r10;
	@%p127 bra 	$L__BB0_54;
	add.s32 	%r295, %r295, 1;
	cvt.u32.u16 	%r252, %rs265;
	cvt.s32.s8 	%r253, %r252;
	mov.b64 	%rd97, 1;
	shl.b64 	%rd98, %rd97, %r253;
	cvt.u32.u64 	%r254, %rd98;
	or.b32  	%r292, %r292, %r254;
	add.s32 	%r293, %r10, 1;
	setp.ne.s32 	%p128, %r293, %r80;
	@%p128 bra 	$L__BB0_54;
	add.s32 	%r294, %r294, 1;
	mov.u32 	%r293, %r10;
$L__BB0_53:
	cvt.u32.u16 	%r255, %rs265;
	cvt.s32.s8 	%r256, %r255;
	mov.b64 	%rd99, 1;
	shl.b64 	%rd100, %rd99, %r256;
	cvt.u32.u64 	%r257, %rd100;
	not.b32 	%r258, %r257;
	and.b32  	%r292, %r292, %r258;
$L__BB0_54:
	ld.param.u32 	%r264, [_Z18BP_queens_root_dfsijiP10queen_rootPjS1__param_2];
	setp.ge.s32 	%p129, %r293, %r264;
	@%p129 bra 	$L__BB0_16;
	ld.param.u64 	%rd107, [_Z18BP_queens_root_dfsijiP10queen_rootPjS1__param_5];
	ld.param.u64 	%rd106, [_Z18BP_queens_root_dfsijiP10queen_rootPjS1__param_4];
	cvta.to.global.u64 	%rd101, %rd107;
	mul.wide.s32 	%rd102, %r1, 4;
	add.s64 	%rd103, %rd101, %rd102;
	st.global.u32 	[%rd103], %r294;
	cvta.to.global.u64 	%rd104, %rd106;
	add.s64 	%rd105, %rd104, %rd102;
	st.global.u32 	[%rd105], %r295;
$L__BB0_56:
	ret;

}


// ===== COMPILED SASS (sm_100) =====

	.target	sm_100

	.elftype	@"ET_EXEC"


//--------------------- .note.nv.tkinfo           --------------------------
	.section	.note.nv.tkinfo,"",@"SHT_NOTE"
	.sectionflags	@"SHF_NOTE_NV_TKINFO"
	.tkinfo
        /*0018*/ 	.word	0x00000002
        /*0030*/ 	.string	""
        /*0030*/ 	.string	"ptxas"
        /*0030*/ 	.string	"Cuda compilation tools, release 13.0, V13.0.88"
        /*0030*/ 	.string	"Build cuda_13.0.r13.0/compiler.36424714_0"
        /*0030*/ 	.string	"-arch sm_100 -m 64 "



//--------------------- .note.nv.cuinfo           --------------------------
	.section	.note.nv.cuinfo,"",@"SHT_NOTE"
	.sectionflags	@"SHF_NOTE_NV_CUINFO"
        /*0018*/ 	.short	0x0002
        /*001a*/ 	.short	0x0064
        /*001c*/ 	.short	0x0082
	.zero		2


//--------------------- .nv.info                  --------------------------
	.section	.nv.info,"",@"SHT_CUDA_INFO"
	.align	4


	//----- nvinfo : EIATTR_REGCOUNT
	.align		4
        /*0000*/ 	.byte	0x04, 0x2f
        /*0002*/ 	.short	(.L_1 - .L_0)
	.align		4
.L_0:
        /*0004*/ 	.word	index@(_Z18BP_queens_root_dfsijiP10queen_rootPjS1_)
        /*0008*/ 	.word	0x00000024


	//----- nvinfo : EIATTR_FRAME_SIZE
	.align		4
.L_1:
        /*000c*/ 	.byte	0x04, 0x11
        /*000e*/ 	.short	(.L_3 - .L_2)
	.align		4
.L_2:
        /*0010*/ 	.word	index@(_Z18BP_queens_root_dfsijiP10queen_rootPjS1_)
        /*0014*/ 	.word	0x00000018


	//----- nvinfo : EIATTR_MIN_STACK_SIZE
	.align		4
.L_3:
        /*0018*/ 	.byte	0x04, 0x12
        /*001a*/ 	.short	(.L_5 - .L_4)
	.align		4
.L_4:
        /*001c*/ 	.word	index@(_Z18BP_queens_root_dfsijiP10queen_rootPjS1_)
        /*0020*/ 	.word	0x00000018
.L_5:


//--------------------- .nv.compat                --------------------------
	.section	.nv.compat,"",@"SHT_CUDA_COMPAT_INFO"
	.align	4
        /*0000*/ 	.byte	0x02, 0x09, 0x00, 0x00, 0x02, 0x02, 0x01, 0x00, 0x02, 0x05, 0x05, 0x00, 0x03, 0x07, 0x01, 0x01
        /*0010*/ 	.byte	0x02, 0x03, 0x00, 0x00, 0x02, 0x06, 0x01, 0x00, 0x04, 0x0b, 0x08, 0x00, 0x09, 0x00, 0x00, 0x00
        /*0020*/ 	.byte	0x00, 0x00, 0x00, 0x00


//--------------------- .nv.info._Z18BP_queens_root_dfsijiP10queen_rootPjS1_ --------------------------
	.section	.nv.info._Z18BP_queens_root_dfsijiP10queen_rootPjS1_,"",@"SHT_CUDA_INFO"
	.sectionflags	@""
	.align	4


	//----- nvinfo : EIATTR_CUDA_API_VERSION
	.align		4
        /*0000*/ 	.byte	0x04, 0x37
        /*0002*/ 	.short	(.L_7 - .L_6)
.L_6:
        /*0004*/ 	.word	0x00000082


	//----- nvinfo : EIATTR_KPARAM_INFO
	.align		4
.L_7:
        /*0008*/ 	.byte	0x04, 0x17
        /*000a*/ 	.short	(.L_9 - .L_8)
.L_8:
        /*000c*/ 	.word	0x00000000
        /*0010*/ 	.short	0x0005
        /*0012*/ 	.short	0x0020
        /*0014*/ 	.byte	0x00, 0xf5, 0x21, 0x00


	//----- nvinfo : EIATTR_KPARAM_INFO
	.align		4
.L_9:
        /*0018*/ 	.byte	0x04, 0x17
        /*001a*/ 	.short	(.L_11 - .L_10)
.L_10:
        /*001c*/ 	.word	0x00000000
        /*0020*/ 	.short	0x0004
        /*0022*/ 	.short	0x0018
        /*0024*/ 	.byte	0x00, 0xf5, 0x21, 0x00


	//----- nvinfo : EIATTR_KPARAM_INFO
	.align		4
.L_11:
        /*0028*/ 	.byte	0x04, 0x17
        /*002a*/ 	.short	(.L_13 - .L_12)
.L_12:
        /*002c*/ 	.word	0x00000000
        /*0030*/ 	.short	0x0003
        /*0032*/ 	.short	0x0010
        /*0034*/ 	.byte	0x00, 0xf5, 0x21, 0x00


	//----- nvinfo : EIATTR_KPARAM_INFO
	.align		4
.L_13:
        /*0038*/ 	.byte	0x04, 0x17
        /*003a*/ 	.short	(.L_15 - .L_14)
.L_14:
        /*003c*/ 	.word	0x00000000
        /*0040*/ 	.short	0x0002
        /*0042*/ 	.short	0x0008
        /*0044*/ 	.byte	0x00, 0xf0, 0x11, 0x00


	//----- nvinfo : EIATTR_KPARAM_INFO
	.align		4
.L_15:
        /*0048*/ 	.byte	0x04, 0x17
        /*004a*/ 	.short	(.L_17 - .L_16)
.L_16:
        /*004c*/ 	.word	0x00000000
        /*0050*/ 	.short	0x0001
        /*0052*/ 	.short	0x0004
        /*0054*/ 	.byte	0x00, 0xf0, 0x11, 0x00


	//----- nvinfo : EIATTR_KPARAM_INFO
	.align		4
.L_17:
        /*0058*/ 	.byte	0x04, 0x17
        /*005a*/ 	.short	(.L_19 - .L_18)
.L_18:
        /*005c*/ 	.word	0x00000000
        /*0060*/ 	.short	0x0000
        /*0062*/ 	.short	0x0000
        /*0064*/ 	.byte	0x00, 0xf0, 0x11, 0x00


	//----- nvinfo : EIATTR_SPARSE_MMA_MASK
	.align		4
.L_19:
        /*0068*/ 	.byte	0x03, 0x50
        /*006a*/ 	.short	0x0000


	//----- nvinfo : EIATTR_MAXREG_COUNT
	.align		4
        /*006c*/ 	.byte	0x03, 0x1b
        /*006e*/ 	.short	0x00ff


	//----- nvinfo : EIATTR_MERCURY_ISA_VERSION
	.align		4
        /*0070*/ 	.byte	0x03, 0x5f
        /*0072*/ 	.short	0x0101


	//----- nvinfo : EIATTR_VRC_CTA_INIT_COUNT
	.align		4
        /*0074*/ 	.byte	0x02, 0x4a
	.zero		1
	.zero		1


	//----- nvinfo : EIATTR_EXIT_INSTR_OFFSETS
	.align		4
        /*0078*/ 	.byte	0x04, 0x1c
        /*007a*/ 	.short	(.L_21 - .L_20)


	//   ....[0]....
.L_20:
        /*007c*/ 	.word	0x00000080


	//   ....[1]....
        /*0080*/ 	.word	0x00002630


	//----- nvinfo : EIATTR_CRS_STACK_SIZE
	.align		4
.L_21:
        /*0084*/ 	.byte	0x04, 0x1e
        /*0086*/ 	.short	(.L_23 - .L_22)
.L_22:
        /*0088*/ 	.word	0x00000000


	//----- nvinfo : EIATTR_CBANK_PARAM_SIZE
	.align		4
.L_23:
        /*008c*/ 	.byte	0x03, 0x19
        /*008e*/ 	.short	0x0028


	//----- nvinfo : EIATTR_PARAM_CBANK
	.align		4
        /*0090*/ 	.byte	0x04, 0x0a
        /*0092*/ 	.short	(.L_25 - .L_24)
	.align		4
.L_24:
        /*0094*/ 	.word	index@(.nv.constant0._Z18BP_queens_root_dfsijiP10queen_rootPjS1_)
        /*0098*/ 	.short	0x0380
        /*009a*/ 	.short	0x0028


	//----- nvinfo : EIATTR_SW_WAR
	.align		4
.L_25:
        /*009c*/ 	.byte	0x04, 0x36
        /*009e*/ 	.short	(.L_27 - .L_26)
.L_26:
        /*00a0*/ 	.word	0x00000008
.L_27:


//--------------------- .nv.callgraph             --------------------------
	.section	.nv.callgraph,"",@"SHT_CUDA_CALLGRAPH"
	.align	4
	.sectionentsize	8
	.align		4
        /*0000*/ 	.word	0x00000000
	.align		4
        /*0004*/ 	.word	0xffffffff
	.align		4
        /*0008*/ 	.word	0x00000000
	.align		4
        /*000c*/ 	.word	0xfffffffe
	.align		4
        /*0010*/ 	.word	0x00000000
	.align		4
        /*0014*/ 	.word	0xfffffffd
	.align		4
        /*0018*/ 	.word	0x00000000
	.align		4
        /*001c*/ 	.word	0xfffffffc


//--------------------- .text._Z18BP_queens_root_dfsijiP10queen_rootPjS1_ --------------------------
	.section	.text._Z18BP_queens_root_dfsijiP10queen_rootPjS1_,"ax",@progbits
	.align	128
        .global         _Z18BP_queens_root_dfsijiP10queen_rootPjS1_
        .type           _Z18BP_queens_root_dfsijiP10queen_rootPjS1_,@function
        .size           _Z18BP_queens_root_dfsijiP10queen_rootPjS1_,(.L_x_31 - _Z18BP_queens_root_dfsijiP10queen_rootPjS1_)
        .other          _Z18BP_queens_root_dfsijiP10queen_rootPjS1_,@"STO_CUDA_ENTRY STV_DEFAULT"
_Z18BP_queens_root_dfsijiP10queen_rootPjS1_:
.text._Z18BP_queens_root_dfsijiP10queen_rootPjS1_:
[----:B------:R-:W0:Y:S01]  /*0000*/  LDC R1, c[0x0][0x37c] ;  /* 0x0000df00ff017b82 */ /* 0x000e220000000800 */
[----:B------:R-:W1:Y:S07]  /*0010*/  S2R R0, SR_TID.X ;  /* 0x0000000000007919 */ /* 0x000e6e0000002100 */
[----:B------:R-:W1:Y:S01]  /*0020*/  S2UR UR4, SR_CTAID.X ;  /* 0x00000000000479c3 */ /* 0x000e620000002500 */
[----:B------:R-:W2:Y:S01]  /*0030*/  LDCU UR5, c[0x0][0x384] ;  /* 0x00007080ff0577ac */ /* 0x000ea20008000800 */
[----:B0-----:R-:W-:-:S06]  /*0040*/  VIADD R1, R1, 0xffffffe8 ;  /* 0xffffffe801017836 */ /* 0x001fcc0000000000 */
[----:B------:R-:W1:Y:S02]  /*0050*/  LDC R3, c[0x0][0x360] ;  /* 0x0000d800ff037b82 */ /* 0x000e640000000800 */
[----:B-1----:R-:W-:-:S05]  /*0060*/  IMAD R3, R3, UR4, R0 ;  /* 0x0000000403037c24 */ /* 0x002fca000f8e0200 */
[----:B--2---:R-:W-:-:S13]  /*0070*/  ISETP.GE.U32.AND P0, PT, R3, UR5, PT ;  /* 0x0000000503007c0c */ /* 0x004fda000bf06070 */
[----:B------:R-:W-:Y:S05]  /*0080*/  @P0 EXIT ;  /* 0x000000000000094d */ /* 0x000fea0003800000 */
[----:B------:R-:W0:Y:S01]  /*0090*/  LDC R4, c[0x0][0x380] ;  /* 0x0000e000ff047b82 */ /* 0x000e220000000800 */
[----:B------:R-:W1:Y:S01]  /*00a0*/  LDCU.64 UR8, c[0x0][0x358] ;  /* 0x00006b00ff0877ac */ /* 0x000e620008000a00 */
[----:B0-----:R-:W-:-:S13]  /*00b0*/  ISETP.GE.AND P0, PT, R4, 0x1, PT ;  /* 0x000000010400780c */ /* 0x001fda0003f06270 */
[----:B-1----:R-:W-:Y:S05]  /*00c0*/  @!P0 BRA `(.L_x_0) ;  /* 0x0000000000448947 */ /* 0x002fea0003800000 */
[----:B------:R-:W-:Y:S01]  /*00d0*/  ISETP.NE.AND P0, PT, R4, 0x1, PT ;  /* 0x000000010400780c */ /* 0x000fe20003f05270 */
[----:B------:R-:W-:-:S12]  /*00e0*/  IMAD.MOV.U32 R0, RZ, RZ, RZ ;  /* 0x000000ffff007224 */ /* 0x000fd800078e00ff */
[----:B------:R-:W-:Y:S05]  /*00f0*/  @!P0 BRA `(.L_x_1) ;  /* 0x0000000000248947 */ /* 0x000fea0003800000 */
[----:B------:R-:W-:Y:S01]  /*0100*/  IMAD.MOV.U32 R6, RZ, RZ, 0xffff ;  /* 0x0000ffffff067424 */ /* 0x000fe200078e00ff */
[----:B------:R-:W-:Y:S01]  /*0110*/  LOP3.LUT R5, R4, 0x7ffffffe, RZ, 0xc0, !PT ;  /* 0x7ffffffe04057812 */ /* 0x000fe200078ec0ff */
[----:B------:R-:W-:-:S07]  /*0120*/  IMAD.MOV.U32 R0, RZ, RZ, RZ ;  /* 0x000000ffff007224 */ /* 0x000fce00078e00ff */
.L_x_2:
[----:B------:R-:W-:Y:S02]  /*0130*/  IMAD.IADD R2, R1, 0x1, R0 ;  /* 0x0000000101027824 */ /* 0x000fe400078e0200 */
[----:B------:R-:W-:-:S03]  /*0140*/  VIADD R0, R0, 0x2 ;  /* 0x0000000200007836 */ /* 0x000fc60000000000 */
[----:B------:R0:W-:Y:S02]  /*0150*/  STL.U16 [R2], R6 ;  /* 0x0000000602007387 */ /* 0x0001e40000100400 */
[----:B------:R-:W-:-:S13]  /*0160*/  ISETP.NE.AND P0, PT, R0, R5, PT ;  /* 0x000000050000720c */ /* 0x000fda0003f05270 */
[----:B0-----:R-:W-:Y:S05]  /*0170*/  @P0 BRA `(.L_x_2) ;  /* 0xfffffffc00ec0947 */ /* 0x001fea000383ffff */
[----:B------:R-:W-:-:S07]  /*0180*/  IMAD.MOV.U32 R0, RZ, RZ, R5 ;  /* 0x000000ffff007224 */ /* 0x000fce00078e0005 */
.L_x_1:
[----:B------:R-:W-:-:S04]  /*0190*/  LOP3.LUT R2, R4, 0x1, RZ, 0xc0, !PT ;  /* 0x0000000104027812 */ /* 0x000fc800078ec0ff */
[----:B------:R-:W-:Y:S01]  /*01a0*/  ISETP.NE.U32.AND P0, PT, R2, 0x1, PT ;  /* 0x000000010200780c */ /* 0x000fe20003f05070 */
[----:B------:R-:W-:-:S12]  /*01b0*/  IMAD.MOV.U32 R2, RZ, RZ, 0xff ;  /* 0x000000ffff027424 */ /* 0x000fd800078e00ff */
[----:B------:R-:W-:-:S05]  /*01c0*/  @!P0 IMAD.IADD R0, R1, 0x1, R0 ;  /* 0x0000000101008824 */ /* 0x000fca00078e0200 */
[----:B------:R0:W-:Y:S02]  /*01d0*/  @!P0 STL.U8 [R0], R2 ;  /* 0x0000000200008387 */ /* 0x0001e40000100000 */
.L_x_0:
[----:B------:R-:W1:Y:S01]  /*01e0*/  LDC.64 R6, c[0x0][0x390] ;  /* 0x0000e400ff067b82 */ /* 0x000e620000000a00 */
[----:B------:R-:W2:Y:S01]  /*01f0*/  LDCU UR6, c[0x0][0x388] ;  /* 0x00007100ff0677ac */ /* 0x000ea20008000800 */
[----:B-1----:R-:W-:-:S05]  /*0200*/  IMAD.WIDE R6, R3, 0x10, R6 ;  /* 0x0000001003067825 */ /* 0x002fca00078e0206 */
[----:B------:R1:W5:Y:S01]  /*0210*/  LDG.E R4, desc[UR8][R6.64] ;  /* 0x0000000806047981 */ /* 0x000362000c1e1900 */
[----:B--2---:R-:W-:-:S09]  /*0220*/  UISETP.GE.AND UP0, UPT, UR6, 0x1, UPT ;  /* 0x000000010600788c */ /* 0x004fd2000bf06270 */
[----:B-1----:R-:W-:Y:S05]  /*0230*/  BRA.U !UP0, `(.L_x_3) ;  /* 0x0000000108687547 */ /* 0x002fea000b800000 */
[----:B------:R-:W-:Y:S01]  /*0240*/  UISETP.NE.AND UP0, UPT, UR6, 0x1, UPT ;  /* 0x000000010600788c */ /* 0x000fe2000bf05270 */
[----:B------:R-:W-:Y:S01]  /*0250*/  UMOV UR4, URZ ;  /* 0x000000ff00047c82 */ /* 0x000fe20008000000 */
[----:B------:R-:W-:-:S07]  /*0260*/  UMOV UR5, URZ ;  /* 0x000000ff00057c82 */ /* 0x000fce0008000000 */
[----:B------:R-:W-:Y:S05]  /*0270*/  BRA.U !UP0, `(.L_x_4) ;  /* 0x0000000108347547 */ /* 0x000fea000b800000 */
[----:B0-----:R-:W-:Y:S01]  /*0280*/  IMAD.MOV.U32 R0, RZ, RZ, RZ ;  /* 0x000000ffff007224 */ /* 0x001fe200078e00ff */
[----:B------:R-:W-:-:S12]  /*0290*/  ULOP3.LUT UR4, UR6, 0x7ffffffe, URZ, 0xc0, !UPT ;  /* 0x7ffffffe06047892 */ /* 0x000fd8000f8ec0ff */
.L_x_5:
[----:B------:R-:W-:-:S05]  /*02a0*/  IADD3 R8, P0, PT, R6, R0, RZ ;  /* 0x0000000006087210 */ /* 0x000fca0007f1e0ff */
[----:B------:R-:W-:-:S05]  /*02b0*/  IMAD.X R9, RZ, RZ, R7, P0 ;  /* 0x000000ffff097224 */ /* 0x000fca00000e0607 */
[----:B0-----:R-:W2:Y:S04]  /*02c0*/  LDG.E.U8 R2, desc[UR8][R8.64+0x4] ;  /* 0x0000040808027981 */ /* 0x001ea8000c1e1100 */
[----:B------:R-:W2:Y:S01]  /*02d0*/  LDG.E.U8 R5, desc[UR8][R8.64+0x5] ;  /* 0x0000050808057981 */ /* 0x000ea2000c1e1100 */
[----:B------:R-:W-:Y:S02]  /*02e0*/  IMAD.IADD R11, R1, 0x1, R0 ;  /* 0x00000001010b7824 */ /* 0x000fe400078e0200 */
[----:B------:R-:W-:-:S05]  /*02f0*/  VIADD R0, R0, 0x2 ;  /* 0x0000000200007836 */ /* 0x000fca0000000000 */
[----:B------:R-:W-:Y:S02]  /*0300*/  ISETP.NE.AND P0, PT, R0, UR4, PT ;  /* 0x0000000400007c0c */ /* 0x000fe4000bf05270 */
[----:B--2---:R-:W-:-:S05]  /*0310*/  PRMT R2, R5, 0x7604, R2 ;  /* 0x0000760405027816 */ /* 0x004fca0000000002 */
[----:B------:R0:W-:Y:S06]  /*0320*/  STL.U16 [R11], R2 ;  /* 0x000000020b007387 */ /* 0x0001ec0000100400 */
[----:B------:R-:W-:Y:S05]  /*0330*/  @P0 BRA `(.L_x_5) ;  /* 0xfffffffc00d80947 */ /* 0x000fea000383ffff */
[----:B------:R-:W-:-:S05]  /*0340*/  UMOV UR5, URZ ;  /* 0x000000ff00057c82 */ /* 0x000fca0008000000 */
.L_x_4:
[----:B------:R-:W1:Y:S02]  /*0350*/  LDCU UR6, c[0x0][0x388] ;  /* 0x00007100ff0677ac */ /* 0x000e640008000800 */
[----:B-1----:R-:W-:-:S04]  /*0360*/  ULOP3.LUT UR6, UR6, 0x1, URZ, 0xc0, !UPT ;  /* 0x0000000106067892 */ /* 0x002fc8000f8ec0ff */
[----:B------:R-:W-:-:S09]  /*0370*/  UISETP.NE.U32.AND UP0, UPT, UR6, 0x1, UPT ;  /* 0x000000010600788c */ /* 0x000fd2000bf05070 */
[----:B------:R-:W-:Y:S05]  /*0380*/  BRA.U UP0, `(.L_x_3) ;  /* 0x0000000100147547 */ /* 0x000fea000b800000 */
[----:B------:R-:W-:-:S04]  /*0390*/  IADD3 R6, P0, PT, R6, UR4, RZ ;  /* 0x0000000406067c10 */ /* 0x000fc8000ff1e0ff */
[----:B------:R-:W-:-:S05]  /*03a0*/  IADD3.X R7, PT, PT, R7, UR5, RZ, P0, !PT ;  /* 0x0000000507077c10 */ /* 0x000fca00087fe4ff */
[----:B------:R-:W2:Y:S01]  /*03b0*/  LDG.E.U8 R6, desc[UR8][R6.64+0x4] ;  /* 0x0000040806067981 */ /* 0x000ea2000c1e1100 */
[----:B------:R-:W-:-:S05]  /*03c0*/  VIADD R5, R1, UR4 ;  /* 0x0000000401057c36 */ /* 0x000fca0008000000 */
[----:B--2---:R1:W-:Y:S02]  /*03d0*/  STL.U8 [R5], R6 ;  /* 0x0000000605007387 */ /* 0x0043e40000100000 */
.L_x_3:
[----:B------:R-:W0:Y:S01]  /*03e0*/  LDCU UR4, c[0x0][0x388] ;  /* 0x00007100ff0477ac */ /* 0x000e220008000800 */
[----:B------:R-:W-:Y:S01]  /*03f0*/  BSSY.RECONVERGENT B2, `(.L_x_6) ;  /* 0x000021d000027945 */ /* 0x000fe20003800200 */
[----:B------:R-:W-:Y:S01]  /*0400*/  VIADD R10, R1, 0x8 ;  /* 0x00000008010a7836 */ /* 0x000fe20000000000 */
[----:B------:R-:W-:Y:S01]  /*0410*/  CS2R R8, SRZ ;  /* 0x0000000000087805 */ /* 0x000fe2000001ff00 */
[----:B0-----:R-:W-:-:S07]  /*0420*/  IMAD.U32 R0, RZ, RZ, UR4 ;  /* 0x00000004ff007e24 */ /* 0x001fce000f8e00ff */
.L_x_29:
[--C-:B------:R-:W-:Y:S01]  /*0430*/  IMAD.IADD R11, R1, 0x1, R0.reuse ;  /* 0x00000001010b7824 */ /* 0x100fe200078e0200 */
[----:B------:R-:W0:Y:S04]  /*0440*/  LDCU UR4, c[0x0][0x380] ;  /* 0x00007000ff0477ac */ /* 0x000e280008000800 */
[----:B------:R-:W2:Y:S01]  /*0450*/  LDL.U8 R2, [R11] ;  /* 0x000000000b027983 */ /* 0x000ea20000100000 */
[----:B------:R-:W-:Y:S01]  /*0460*/  BSSY.RECONVERGENT B1, `(.L_x_7) ;  /* 0x0000212000017945 */ /* 0x000fe20003800200 */
[----:B-1----:R-:W-:Y:S02]  /*0470*/  IMAD.MOV.U32 R6, RZ, RZ, R0 ;  /* 0x000000ffff067224 */ /* 0x002fe400078e0000 */
[----:B--2---:R-:W-:-:S05]  /*0480*/  VIADD R2, R2, 0x1 ;  /* 0x0000000102027836 */ /* 0x004fca0000000000 */
[----:B------:R1:W-:Y:S01]  /*0490*/  STL.U8 [R11], R2 ;  /* 0x000000020b007387 */ /* 0x0003e20000100000 */
[C---:B------:R-:W-:Y:S02]  /*04a0*/  PRMT R7, R2.reuse, 0x8880, RZ ;  /* 0x0000888002077816 */ /* 0x040fe400000000ff */
[----:B------:R-:W-:Y:S02]  /*04b0*/  PRMT R5, R2, 0x7610, R5 ;  /* 0x0000761002057816 */ /* 0x000fe40000000005 */
[----:B0-----:R-:W-:-:S13]  /*04c0*/  ISETP.NE.AND P0, PT, R7, UR4, PT ;  /* 0x0000000407007c0c */ /* 0x001fda000bf05270 */
[----:B-1----:R-:W-:Y:S05]  /*04d0*/  @P0 BRA `(.L_x_8) ;  /* 0x0000000000140947 */ /* 0x002fea0003800000 */
[----:B------:R-:W-:-:S05]  /*04e0*/  IMAD.MOV.U32 R2, RZ, RZ, 0xff ;  /* 0x000000ffff027424 */ /* 0x000fca00078e00ff */
[----:B------:R0:W-:Y:S04]  /*04f0*/  STL.U8 [R11], R2 ;  /* 0x000000020b007387 */ /* 0x0001e80000100000 */
[----:B------:R0:W5:Y:S01]  /*0500*/  LDL.U8 R5, [R11+-0x1] ;  /* 0xffffff000b057983 */ /* 0x0001620000100000 */
[----:B------:R-:W-:Y:S01]  /*0510*/  VIADD R0, R0, 0xffffffff ;  /* 0xffffffff00007836 */ /* 0x000fe20000000000 */
[----:B------:R-:W-:Y:S06]  /*0520*/  BRA `(.L_x_9) ;  /* 0x0000002000007947 */ /* 0x000fec0003800000 */
.L_x_8:
[----:B------:R-:W-:-:S04]  /*0530*/  LOP3.LUT R11, R2, 0xff, RZ, 0xc0, !PT ;  /* 0x000000ff020b7812 */ /* 0x000fc800078ec0ff */
[----:B-----5:R-:W-:-:S04]  /*0540*/  SHF.R.U32.HI R11, RZ, R11, R4 ;  /* 0x0000000bff0b7219 */ /* 0x020fc80000011604 */
[----:B------:R-:W-:-:S04]  /*0550*/  LOP3.LUT R11, R11, 0x1, RZ, 0xc0, !PT ;  /* 0x000000010b0b7812 */ /* 0x000fc800078ec0ff */
[----:B------:R-:W-:-:S13]  /*0560*/  ISETP.NE.U32.AND P0, PT, R11, 0x1, PT ;  /* 0x000000010b00780c */ /* 0x000fda0003f05070 */
[----:B------:R-:W-:Y:S05]  /*0570*/  @!P0 BRA `(.L_x_10) ;  /* 0x0000002000008947 */ /* 0x000fea0003800000 */
[----:B------:R-:W-:Y:S01]  /*0580*/  ISETP.GE.AND P0, PT, R0, 0x1, PT ;  /* 0x000000010000780c */ /* 0x000fe20003f06270 */
[----:B------:R-:W-:Y:S01]  /*0590*/  BSSY.RECONVERGENT B0, `(.L_x_11) ;  /* 0x00001eb000007945 */ /* 0x000fe20003800200 */
[----:B------:R-:W-:-:S11]  /*05a0*/  IMAD.MOV.U32 R16, RZ, RZ, 0x1 ;  /* 0x00000001ff107424 */ /* 0x000fd600078e00ff */
[----:B------:R-:W-:Y:S05]  /*05b0*/  @!P0 BRA `(.L_x_12) ;  /* 0x0000001c00a08947 */ /* 0x000fea0003800000 */
[C---:B------:R-:W-:Y:S01]  /*05c0*/  ISETP.GE.U32.AND P1, PT, R0.reuse, 0x10, PT ;  /* 0x000000100000780c */ /* 0x040fe20003f26070 */
[----:B------:R-:W-:Y:S01]  /*05d0*/  BSSY.RECONVERGENT B3, `(.L_x_13) ;  /* 0x000004a000037945 */ /* 0x000fe20003800200 */
[----:B------:R-:W-:Y:S01]  /*05e0*/  LOP3.LUT R19, R0, 0xf, RZ, 0xc0, !PT ;  /* 0x0000000f00137812 */ /* 0x000fe200078ec0ff */
[----:B------:R-:W-:Y:S02]  /*05f0*/  IMAD.MOV.U32 R16, RZ, RZ, 0x1 ;  /* 0x00000001ff107424 */ /* 0x000fe400078e00ff */
[----:B------:R-:W-:Y:S01]  /*0600*/  IMAD.MOV.U32 R2, RZ, RZ, RZ ;  /* 0x000000ffff027224 */ /* 0x000fe200078e00ff */
[----:B------:R-:W-:-:S07]  /*0610*/  ISETP.NE.AND P0, PT, R19, RZ, PT ;  /* 0x000000ff1300720c */ /* 0x000fce0003f05270 */
[----:B------:R-:W-:Y:S06]  /*0620*/  @!P1 BRA `(.L_x_14) ;  /* 0x0000000400109947 */ /* 0x000fec0003800000 */
[----:B------:R-:W-:Y:S01]  /*0630*/  LOP3.LUT R2, R0, 0x7ffffff0, RZ, 0xc0, !PT ;  /* 0x7ffffff000027812 */ /* 0x000fe200078ec0ff */
[----:B------:R-:W-:Y:S02]  /*0640*/  IMAD.MOV.U32 R16, RZ, RZ, 0x1 ;  /* 0x00000001ff107424 */ /* 0x000fe400078e00ff */
[----:B------:R-:W-:Y:S02]  /*0650*/  IMAD.MOV.U32 R11, RZ, RZ, R10 ;  /* 0x000000ffff0b7224 */ /* 0x000fe400078e000a */
[----:B------:R-:W-:-:S07]  /*0660*/  IMAD.MOV R21, RZ, RZ, -R2 ;  /* 0x000000ffff157224 */ /* 0x000fce00078e0a02 */
.L_x_15:
[----:B------:R-:W2:Y:S04]  /*0670*/  LDL.64 R12, [R11+-0x8] ;  /* 0xfffff8000b0c7983 */ /* 0x000ea80000100a00 */
[----:B------:R0:W3:Y:S01]  /*0680*/  LDL.64 R14, [R11] ;  /* 0x000000000b0e7983 */ /* 0x0000e20000100a00 */
[----:B------:R-:W-:Y:S01]  /*0690*/  LOP3.LUT R17, R5, 0xff, RZ, 0xc0, !PT ;  /* 0x000000ff05117812 */ /* 0x000fe200078ec0ff */
[----:B------:R-:W-:Y:S02]  /*06a0*/  VIADD R21, R21, 0x10 ;  /* 0x0000001015157836 */ /* 0x000fe40000000000 */
[----:B0-----:R-:W-:Y:S01]  /*06b0*/  VIADD R11, R11, 0x10 ;  /* 0x000000100b0b7836 */ /* 0x001fe20000000000 */
[C---:B--2---:R-:W-:Y:S02]  /*06c0*/  LOP3.LUT R18, R12.reuse, 0xff, RZ, 0xc0, !PT ;  /* 0x000000ff0c127812 */ /* 0x044fe400078ec0ff */
[----:B------:R-:W-:-:S02]  /*06d0*/  PRMT R22, R12, 0x7772, RZ ;  /* 0x000077720c167816 */ /* 0x000fc400000000ff */
[----:B------:R-:W-:Y:S02]  /*06e0*/  PRMT R20, R12, 0x7771, RZ ;  /* 0x000077710c147816 */ /* 0x000fe400000000ff */
[-C--:B------:R-:W-:Y:S02]  /*06f0*/  ISETP.NE.AND P1, PT, R18, R17.reuse, PT ;  /* 0x000000111200720c */ /* 0x080fe40003f25270 */
[----:B------:R-:W-:Y:S01]  /*0700*/  PRMT R18, R12, 0x7773, RZ ;  /* 0x000077730c127816 */ /* 0x000fe200000000ff */
[----:B------:R-:W-:Y:S01]  /*0710*/  IMAD.MOV.U32 R12, RZ, RZ, R22 ;  /* 0x000000ffff0c7224 */ /* 0x000fe200078e0016 */
[----:B------:R-:W-:Y:S02]  /*0720*/  ISETP.NE.AND P2, PT, R20, R17, PT ;  /* 0x000000111400720c */ /* 0x000fe40003f45270 */
[----:B------:R-:W-:Y:S02]  /*0730*/  SEL R16, R16, RZ, P1 ;  /* 0x000000ff10107207 */ /* 0x000fe40000800000 */
[----:B------:R-:W-:-:S02]  /*0740*/  PRMT R20, R13, 0x7771, RZ ;  /* 0x000077710d147816 */ /* 0x000fc400000000ff */
[-C--:B------:R-:W-:Y:S02]  /*0750*/  ISETP.NE.AND P1, PT, R12, R17.reuse, PT ;  /* 0x000000110c00720c */ /* 0x080fe40003f25270 */
[----:B------:R-:W-:Y:S02]  /*0760*/  SEL R16, R16, RZ, P2 ;  /* 0x000000ff10107207 */ /* 0x000fe40001000000 */
[----:B------:R-:W-:Y:S01]  /*0770*/  ISETP.NE.AND P2, PT, R18, R17, PT ;  /* 0x000000111200720c */ /* 0x000fe20003f45270 */
[----:B------:R-:W-:Y:S01]  /*0780*/  IMAD.MOV.U32 R18, RZ, RZ, R20 ;  /* 0x000000ffff127224 */ /* 0x000fe200078e0014 */
[C---:B------:R-:W-:Y:S02]  /*0790*/  LOP3.LUT R12, R13.reuse, 0xff, RZ, 0xc0, !PT ;  /* 0x000000ff0d0c7812 */ /* 0x040fe400078ec0ff */
[----:B------:R-:W-:Y:S02]  /*07a0*/  SEL R16, R16, RZ, P1 ;  /* 0x000000ff10107207 */ /* 0x000fe40000800000 */
[----:B------:R-:W-:-:S02]  /*07b0*/  PRMT R20, R13, 0x7772, RZ ;  /* 0x000077720d147816 */ /* 0x000fc400000000ff */
[-C--:B------:R-:W-:Y:S02]  /*07c0*/  ISETP.NE.AND P1, PT, R12, R17.reuse, PT ;  /* 0x000000110c00720c */ /* 0x080fe40003f25270 */
[----:B------:R-:W-:Y:S01]  /*07d0*/  SEL R16, R16, RZ, P2 ;  /* 0x000000ff10107207 */ /* 0x000fe20001000000 */
[----:B------:R-:W-:Y:S01]  /*07e0*/  IMAD.MOV.U32 R12, RZ, RZ, R20 ;  /* 0x000000ffff0c7224 */ /* 0x000fe200078e0014 */
[----:B------:R-:W-:Y:S02]  /*07f0*/  PRMT R13, R13, 0x7773, RZ ;  /* 0x000077730d0d7816 */ /* 0x000fe400000000ff */
[-C--:B------:R-:W-:Y:S02]  /*0800*/  ISETP.NE.AND P2, PT, R18, R17.reuse, PT ;  /* 0x000000111200720c */ /* 0x080fe40003f45270 */
[----:B------:R-:W-:Y:S02]  /*0810*/  SEL R16, R16, RZ, P1 ;  /* 0x000000ff10107207 */ /* 0x000fe40000800000 */
[----:B------:R-:W-:Y:S01]  /*0820*/  ISETP.NE.AND P1, PT, R12, R17, PT ;  /* 0x000000110c00720c */ /* 0x000fe20003f25270 */
[----:B------:R-:W-:Y:S01]  /*0830*/  IMAD.MOV.U32 R12, RZ, RZ, R13 ;  /* 0x000000ffff0c7224 */ /* 0x000fe200078e000d */
[----:B------:R-:W-:-:S02]  /*0840*/  SEL R16, R16, RZ, P2 ;  /* 0x000000ff10107207 */ /* 0x000fc40001000000 */
[C---:B---3--:R-:W-:Y:S02]  /*0850*/  PRMT R13, R14.reuse, 0x7771, RZ ;  /* 0x000077710e0d7816 */ /* 0x048fe400000000ff */
[----:B------:R-:W-:Y:S02]  /*0860*/  LOP3.LUT R18, R14, 0xff, RZ, 0xc0, !PT ;  /* 0x000000ff0e127812 */ /* 0x000fe400078ec0ff */
[-C--:B------:R-:W-:Y:S01]  /*0870*/  ISETP.NE.AND P2, PT, R12, R17.reuse, PT ;  /* 0x000000110c00720c */ /* 0x080fe20003f45270 */
[----:B------:R-:W-:Y:S01]  /*0880*/  IMAD.MOV.U32 R12, RZ, RZ, R13 ;  /* 0x000000ffff0c7224 */ /* 0x000fe200078e000d */
[----:B------:R-:W-:Y:S02]  /*0890*/  SEL R16, R16, RZ, P1 ;  /* 0x000000ff10107207 */ /* 0x000fe40000800000 */
[----:B------:R-:W-:Y:S02]  /*08a0*/  PRMT R13, R14, 0x7772, RZ ;  /* 0x000077720e0d7816 */ /* 0x000fe400000000ff */
[----:B------:R-:W-:-:S02]  /*08b0*/  ISETP.NE.AND P1, PT, R18, R17, PT ;  /* 0x000000111200720c */ /* 0x000fc40003f25270 */
[----:B------:R-:W-:Y:S02]  /*08c0*/  SEL R16, R16, RZ, P2 ;  /* 0x000000ff10107207 */ /* 0x000fe40001000000 */
[-C--:B------:R-:W-:Y:S01]  /*08d0*/  ISETP.NE.AND P2, PT, R12, R17.reuse, PT ;  /* 0x000000110c00720c */ /* 0x080fe20003f45270 */
[----:B------:R-:W-:Y:S01]  /*08e0*/  IMAD.MOV.U32 R12, RZ, RZ, R13 ;  /* 0x000000ffff0c7224 */ /* 0x000fe200078e000d */
[----:B------:R-:W-:Y:S02]  /*08f0*/  SEL R16, R16, RZ, P1 ;  /* 0x000000ff10107207 */ /* 0x000fe40000800000 */
[----:B------:R-:W-:Y:S02]  /*0900*/  PRMT R14, R14, 0x7773, RZ ;  /* 0x000077730e0e7816 */ /* 0x000fe400000000ff */
[----:B------:R-:W-:Y:S02]  /*0910*/  ISETP.NE.AND P1, PT, R12, R17, PT ;  /* 0x000000110c00720c */ /* 0x000fe40003f25270 */
[----:B------:R-:W-:-:S02]  /*0920*/  SEL R16, R16, RZ, P2 ;  /* 0x000000ff10107207 */ /* 0x000fc40001000000 */
[C---:B------:R-:W-:Y:S02]  /*0930*/  PRMT R13, R15.reuse, 0x7771, RZ ;  /* 0x000077710f0d7816 */ /* 0x040fe400000000ff */
[-C--:B------:R-:W-:Y:S02]  /*0940*/  ISETP.NE.AND P2, PT, R14, R17.reuse, PT ;  /* 0x000000110e00720c */ /* 0x080fe40003f45270 */
[C---:B------:R-:W-:Y:S01]  /*0950*/  LOP3.LUT R12, R15.reuse, 0xff, RZ, 0xc0, !PT ;  /* 0x000000ff0f0c7812 */ /* 0x040fe200078ec0ff */
[----:B------:R-:W-:Y:S01]  /*0960*/  IMAD.MOV.U32 R14, RZ, RZ, R13 ;  /* 0x000000ffff0e7224 */ /* 0x000fe200078e000d */
[----:B------:R-:W-:Y:S02]  /*0970*/  SEL R16, R16, RZ, P1 ;  /* 0x000000ff10107207 */ /* 0x000fe40000800000 */
[----:B------:R-:W-:Y:S02]  /*0980*/  PRMT R13, R15, 0x7772, RZ ;  /* 0x000077720f0d7816 */ /* 0x000fe400000000ff */
[----:B------:R-:W-:-:S02]  /*0990*/  ISETP.NE.AND P1, PT, R12, R17, PT ;  /* 0x000000110c00720c */ /* 0x000fc40003f25270 */
[----:B------:R-:W-:Y:S01]  /*09a0*/  SEL R16, R16, RZ, P2 ;  /* 0x000000ff10107207 */ /* 0x000fe20001000000 */
[----:B------:R-:W-:Y:S01]  /*09b0*/  IMAD.MOV.U32 R12, RZ, RZ, R13 ;  /* 0x000000ffff0c7224 */ /* 0x000fe200078e000d */
[-C--:B------:R-:W-:Y:S02]  /*09c0*/  ISETP.NE.AND P2, PT, R14, R17.reuse, PT ;  /* 0x000000110e00720c */ /* 0x080fe40003f45270 */
[----:B------:R-:W-:Y:S02]  /*09d0*/  SEL R16, R16, RZ, P1 ;  /* 0x000000ff10107207 */ /* 0x000fe40000800000 */
[----:B------:R-:W-:Y:S02]  /*09e0*/  ISETP.NE.AND P1, PT, R12, R17, PT ;  /* 0x000000110c00720c */ /* 0x000fe40003f25270 */
[----:B------:R-:W-:Y:S02]  /*09f0*/  SEL R16, R16, RZ, P2 ;  /* 0x000000ff10107207 */ /* 0x000fe40001000000 */
[----:B------:R-:W-:-:S02]  /*0a00*/  PRMT R15, R15, 0x7773, RZ ;  /* 0x000077730f0f7816 */ /* 0x000fc400000000ff */
[----:B------:R-:W-:Y:S02]  /*0a10*/  SEL R16, R16, RZ, P1 ;  /* 0x000000ff10107207 */ /* 0x000fe40000800000 */
[----:B------:R-:W-:Y:S01]  /*0a20*/  ISETP.NE.AND P1, PT, R21, RZ, PT ;  /* 0x000000ff1500720c */ /* 0x000fe20003f25270 */
[----:B------:R-:W-:-:S05]  /*0a30*/  IMAD.MOV.U32 R12, RZ, RZ, R15 ;  /* 0x000000ffff0c7224 */ /* 0x000fca00078e000f */
[----:B------:R-:W-:-:S04]  /*0a40*/  ISETP.NE.AND P2, PT, R12, R17, PT ;  /* 0x000000110c00720c */ /* 0x000fc80003f45270 */
[----:B------:R-:W-:-:S03]  /*0a50*/  SEL R16, R16, RZ, P2 ;  /* 0x000000ff10107207 */ /* 0x000fc60001000000 */
[----:B------:R-:W-:Y:S06]  /*0a60*/  @P1 BRA `(.L_x_15) ;  /* 0xfffffffc00001947 */ /* 0x000fec000383ffff */
.L_x_14:
[----:B------:R-:W-:Y:S05]  /*0a70*/  BSYNC.RECONVERGENT B3 ;  /* 0x0000000000037941 */ /* 0x000fea0003800200 */
.L_x_13:
[----:B------:R-:W-:Y:S04]  /*0a80*/  BSSY.RECONVERGENT B3, `(.L_x_16) ;  /* 0x0000049000037945 */ /* 0x000fe80003800200 */
[----:B------:R-:W-:Y:S05]  /*0a90*/  @!P0 BRA `(.L_x_17) ;  /* 0x00000004001c8947 */ /* 0x000fea0003800000 */
[----:B------:R-:W-:Y:S01]  /*0aa0*/  ISETP.GE.U32.AND P1, PT, R19, 0x8, PT ;  /* 0x000000081300780c */ /* 0x000fe20003f26070 */
[----:B------:R-:W-:Y:S01]  /*0ab0*/  BSSY.RECONVERGENT B4, `(.L_x_18) ;  /* 0x000001f000047945 */ /* 0x000fe20003800200 */
[----:B------:R-:W-:-:S04]  /*0ac0*/  LOP3.LUT R21, R0, 0x7, RZ, 0xc0, !PT ;  /* 0x0000000700157812 */ /* 0x000fc800078ec0ff */
[----:B------:R-:W-:-:S07]  /*0ad0*/  ISETP.NE.AND P0, PT, R21, RZ, PT ;  /* 0x000000ff1500720c */ /* 0x000fce0003f05270 */
[----:B------:R-:W-:Y:S06]  /*0ae0*/  @!P1 BRA `(.L_x_19) ;  /* 0x00000000006c9947 */ /* 0x000fec0003800000 */
[----:B------:R-:W-:-:S05]  /*0af0*/  IMAD.IADD R20, R1, 0x1, R2 ;  /* 0x0000000101147824 */ /* 0x000fca00078e0202 */
[----:B------:R-:W2:Y:S04]  /*0b00*/  LDL.U8 R11, [R20] ;  /* 0x00000000140b7983 */ /* 0x000ea80000100000 */
[----:B------:R-:W3:Y:S04]  /*0b10*/  LDL.U8 R12, [R20+0x1] ;  /* 0x00000100140c7983 */ /* 0x000ee80000100000 */
[----:B------:R-:W4:Y:S04]  /*0b20*/  LDL.U8 R13, [R20+0x2] ;  /* 0x00000200140d7983 */ /* 0x000f280000100000 */
[----:B------:R-:W5:Y:S04]  /*0b30*/  LDL.U8 R14, [R20+0x3] ;  /* 0x00000300140e7983 */ /* 0x000f680000100000 */
[----:B------:R-:W5:Y:S04]  /*0b40*/  LDL.U8 R15, [R20+0x4] ;  /* 0x00000400140f7983 */ /* 0x000f680000100000 */
[----:B------:R-:W5:Y:S04]  /*0b50*/  LDL.U8 R17, [R20+0x5] ;  /* 0x0000050014117983 */ /* 0x000f680000100000 */
[----:B------:R-:W5:Y:S04]  /*0b60*/  LDL.U8 R18, [R20+0x6] ;  /* 0x0000060014127983 */ /* 0x000f680000100000 */
[----:B------:R-:W5:Y:S01]  /*0b70*/  LDL.U8 R19, [R20+0x7] ;  /* 0x0000070014137983 */ /* 0x000f620000100000 */
[----:B------:R-:W-:Y:S01]  /*0b80*/  LOP3.LUT R22, R5, 0xff, RZ, 0xc0, !PT ;  /* 0x000000ff05167812 */ /* 0x000fe200078ec0ff */
[----:B------:R-:W-:-:S03]  /*0b90*/  VIADD R2, R2, 0x8 ;  /* 0x0000000802027836 */ /* 0x000fc60000000000 */
[-C--:B--2---:R-:W-:Y:S02]  /*0ba0*/  ISETP.NE.AND P1, PT, R11, R22.reuse, PT ;  /* 0x000000160b00720c */ /* 0x084fe40003f25270 */
[-C--:B---3--:R-:W-:Y:S02]  /*0bb0*/  ISETP.NE.AND P2, PT, R12, R22.reuse, PT ;  /* 0x000000160c00720c */ /* 0x088fe40003f45270 */
[----:B------:R-:W-:Y:S02]  /*0bc0*/  SEL R16, R16, RZ, P1 ;  /* 0x000000ff10107207 */ /* 0x000fe40000800000 */
[-C--:B----4-:R-:W-:Y:S02]  /*0bd0*/  ISETP.NE.AND P1, PT, R13, R22.reuse, PT ;  /* 0x000000160d00720c */ /* 0x090fe40003f25270 */
[----:B------:R-:W-:Y:S02]  /*0be0*/  SEL R16, R16, RZ, P2 ;  /* 0x000000ff10107207 */ /* 0x000fe40001000000 */
[----:B-----5:R-:W-:-:S02]  /*0bf0*/  ISETP.NE.AND P2, PT, R14, R22, PT ;  /* 0x000000160e00720c */ /* 0x020fc40003f45270 */
[----:B------:R-:W-:Y:S02]  /*0c00*/  SEL R16, R16, RZ, P1 ;  /* 0x000000ff10107207 */ /* 0x000fe40000800000 */
[-C--:B------:R-:W-:Y:S02]  /*0c10*/  ISETP.NE.AND P1, PT, R15, R22.reuse, PT ;  /* 0x000000160f00720c */ /* 0x080fe40003f25270 */
[----:B------:R-:W-:Y:S02]  /*0c20*/  SEL R16, R16, RZ, P2 ;  /* 0x000000ff10107207 */ /* 0x000fe40001000000 */
[-C--:B------:R-:W-:Y:S02]  /*0c30*/  ISETP.NE.AND P2, PT, R17, R22.reuse, PT ;  /* 0x000000161100720c */ /* 0x080fe40003f45270 */
[----:B------:R-:W-:Y:S02]  /*0c40*/  SEL R16, R16, RZ, P1 ;  /* 0x000000ff10107207 */ /* 0x000fe40000800000 */
[----:B------:R-:W-:-:S02]  /*0c50*/  ISETP.NE.AND P1, PT, R18, R22, PT ;  /* 0x000000161200720c */ /* 0x000fc40003f25270 */
[----:B------:R-:W-:Y:S02]  /*0c60*/  SEL R16, R16, RZ, P2 ;  /* 0x000000ff10107207 */ /* 0x000fe40001000000 */
[----:B------:R-:W-:Y:S02]  /*0c70*/  ISETP.NE.AND P2, PT, R19, R22, PT ;  /* 0x000000161300720c */ /* 0x000fe40003f45270 */
[----:B------:R-:W-:-:S04]  /*0c80*/  SEL R16, R16, RZ, P1 ;  /* 0x000000ff10107207 */ /* 0x000fc80000800000 */
[----:B------:R-:W-:-:S07]  /*0c90*/  SEL R16, R16, RZ, P2 ;  /* 0x000000ff10107207 */ /* 0x000fce0001000000 */
.L_x_19:
[----:B------:R-:W-:Y:S05]  /*0ca0*/  BSYNC.RECONVERGENT B4 ;  /* 0x0000000000047941 */ /* 0x000fea0003800200 */
.L_x_18:
        /* <DEDUP_REMOVED lines=19> */
[----:B------:R-:W-:-:S04]  /*0de0*/  SEL R16, R16, RZ, P1 ;  /* 0x000000ff10107207 */ /* 0x000fc80000800000 */
[----:B------:R-:W-:-:S07]  /*0df0*/  SEL R16, R16, RZ, P2 ;  /* 0x000000ff10107207 */ /* 0x000fce0001000000 */
.L_x_21:
[----:B------:R-:W-:Y:S05]  /*0e00*/  BSYNC.RECONVERGENT B4 ;  /* 0x0000000000047941 */ /* 0x000fea0003800200 */
.L_x_20:
[----:B------:R-:W-:Y:S05]  /*0e10*/  @!P0 BRA `(.L_x_17) ;  /* 0x00000000003c8947 */ /* 0x000fea0003800000 */
[----:B------:R-:W-:-:S05]  /*0e20*/  IMAD.IADD R12, R1, 0x1, R2 ;  /* 0x00000001010c7824 */ /* 0x000fca00078e0202 */
[----:B------:R-:W2:Y:S01]  /*0e30*/  LDL.U8 R2, [R12] ;  /* 0x000000000c027983 */ /* 0x000ea20000100000 */
[----:B------:R-:W-:Y:S02]  /*0e40*/  ISETP.NE.AND P1, PT, R15, 0x1, PT ;  /* 0x000000010f00780c */ /* 0x000fe40003f25270 */
[----:B------:R-:W-:-:S04]  /*0e50*/  LOP3.LUT R13, R5, 0xff, RZ, 0xc0, !PT ;  /* 0x000000ff050d7812 */ /* 0x000fc800078ec0ff */
[----:B--2---:R-:W-:-:S04]  /*0e60*/  ISETP.NE.AND P0, PT, R2, R13, PT ;  /* 0x0000000d0200720c */ /* 0x004fc80003f05270 */
[----:B------:R-:W-:-:S03]  /*0e70*/  SEL R16, R16, RZ, P0 ;  /* 0x000000ff10107207 */ /* 0x000fc60000000000 */
[----:B------:R-:W-:Y:S06]  /*0e80*/  @!P1 BRA `(.L_x_17) ;  /* 0x0000000000209947 */ /* 0x000fec0003800000 */
[----:B------:R-:W-:Y:S01]  /*0e90*/  ISETP.NE.AND P1, PT, R15, 0x2, PT ;  /* 0x000000020f00780c */ /* 0x000fe20003f25270 */
[----:B------:R-:W2:-:S12]  /*0ea0*/  LDL.U8 R2, [R12+0x1] ;  /* 0x000001000c027983 */ /* 0x000e980000100000 */
[----:B------:R-:W3:Y:S01]  /*0eb0*/  @P1 LDL.U8 R11, [R12+0x2] ;  /* 0x000002000c0b1983 */ /* 0x000ee20000100000 */
[----:B--2---:R-:W-:-:S04]  /*0ec0*/  ISETP.NE.AND P0, PT, R2, R13, PT ;  /* 0x0000000d0200720c */ /* 0x004fc80003f05270 */
[----:B------:R-:W-:Y:S02]  /*0ed0*/  SEL R16, R16, RZ, P0 ;  /* 0x000000ff10107207 */ /* 0x000fe40000000000 */
[----:B---3--:R-:W-:-:S04]  /*0ee0*/  @P1 ISETP.NE.AND P0, PT, R11, R13, PT ;  /* 0x0000000d0b00120c */ /* 0x008fc80003f05270 */
[----:B------:R-:W-:-:S04]  /*0ef0*/  @P1 SEL R2, R16, RZ, P0 ;  /* 0x000000ff10021207 */ /* 0x000fc80000000000 */
[----:B------:R-:W-:-:S07]  /*0f00*/  @P1 PRMT R16, R2, 0x7610, R16 ;  /* 0x0000761002101816 */ /* 0x000fce0000000010 */
.L_x_17:
[----:B------:R-:W-:Y:S05]  /*0f10*/  BSYNC.RECONVERGENT B3 ;  /* 0x0000000000037941 */ /* 0x000fea0003800200 */
.L_x_16:
[----:B------:R-:W-:-:S13]  /*0f20*/  ISETP.GE.AND P0, PT, R0, 0x1, PT ;  /* 0x000000010000780c */ /* 0x000fda0003f06270 */
[----:B------:R-:W-:Y:S05]  /*0f30*/  @!P0 BRA `(.L_x_12) ;  /* 0x0000001400408947 */ /* 0x000fea0003800000 */
[C---:B------:R-:W-:Y:S01]  /*0f40*/  ISETP.GE.U32.AND P1, PT, R0.reuse, 0x10, PT ;  /* 0x000000100000780c */ /* 0x040fe20003f26070 */
[----:B------:R-:W-:Y:S01]  /*0f50*/  BSSY.RECONVERGENT B3, `(.L_x_22) ;  /* 0x00000a6000037945 */ /* 0x000fe20003800200 */
[----:B------:R-:W-:Y:S01]  /*0f60*/  LOP3.LUT R32, R0, 0xf, RZ, 0xc0, !PT ;  /* 0x0000000f00207812 */ /* 0x000fe200078ec0ff */
[----:B------:R-:W-:Y:S01]  /*0f70*/  IMAD.MOV.U32 R2, RZ, RZ, R0 ;  /* 0x000000ffff027224 */ /* 0x000fe200078e0000 */
[----:B------:R-:W-:Y:S01]  /*0f80*/  PRMT R12, R16, 0x7610, R12 ;  /* 0x00007610100c7816 */ /* 0x000fe2000000000c */
[----:B------:R-:W-:Y:S01]  /*0f90*/  IMAD.MOV.U32 R11, RZ, RZ, R7 ;  /* 0x000000ffff0b7224 */ /* 0x000fe200078e0007 */
[----:B------:R-:W-:-:S07]  /*0fa0*/  ISETP.NE.AND P0, PT, R32, RZ, PT ;  /* 0x000000ff2000720c */ /* 0x000fce0003f05270 */
[----:B------:R-:W-:Y:S06]  /*0fb0*/  @!P1 BRA `(.L_x_23) ;  /* 0x00000008007c9947 */ /* 0x000fec0003800000 */
[----:B------:R-:W-:Y:S01]  /*0fc0*/  PRMT R12, R16, 0x7610, R12 ;  /* 0x00007610100c7816 */ /* 0x000fe2000000000c */
[----:B------:R-:W-:Y:S02]  /*0fd0*/  IMAD.MOV.U32 R14, RZ, RZ, RZ ;  /* 0x000000ffff0e7224 */ /* 0x000fe400078e00ff */
[----:B------:R-:W-:Y:S02]  /*0fe0*/  IMAD.MOV.U32 R2, RZ, RZ, R0 ;  /* 0x000000ffff027224 */ /* 0x000fe400078e0000 */
[----:B------:R-:W-:-:S07]  /*0ff0*/  IMAD.MOV.U32 R11, RZ, RZ, R7 ;  /* 0x000000ffff0b7224 */ /* 0x000fce00078e0007 */
.L_x_24:
[C-C-:B------:R-:W-:Y:S02]  /*1000*/  IADD3 R29, PT, PT, R1.reuse, -0x1, R2.reuse ;  /* 0xffffffff011d7810 */ /* 0x140fe40007ffe002 */
[----:B------:R-:W-:-:S04]  /*1010*/  IADD3 R28, PT, PT, R1, -0x2, R2 ;  /* 0xfffffffe011c7810 */ /* 0x000fc80007ffe002 */
[----:B------:R-:W2:Y:S01]  /*1020*/  LDL.U8 R29, [R29] ;  /* 0x000000001d1d7983 */ /* 0x000ea20000100000 */
[----:B------:R-:W-:-:S03]  /*1030*/  IADD3 R27, PT, PT, R1, -0x3, R2 ;  /* 0xfffffffd011b7810 */ /* 0x000fc60007ffe002 */
[----:B------:R-:W3:Y:S04]  /*1040*/  LDL.U8 R28, [R28] ;  /* 0x000000001c1c7983 */ /* 0x000ee80000100000 */
[----:B------:R-:W4:Y:S01]  /*1050*/  LDL.U8 R27, [R27] ;  /* 0x000000001b1b7983 */ /* 0x000f220000100000 */
[C-C-:B------:R-:W-:Y:S02]  /*1060*/  IADD3 R26, PT, PT, R1.reuse, -0x4, R2.reuse ;  /* 0xfffffffc011a7810 */ /* 0x140fe40007ffe002 */
[----:B------:R-:W-:-:S04]  /*1070*/  IADD3 R23, PT, PT, R1, -0x5, R2 ;  /* 0xfffffffb01177810 */ /* 0x000fc80007ffe002 */
[----:B------:R-:W5:Y:S01]  /*1080*/  LDL.U8 R26, [R26] ;  /* 0x000000001a1a7983 */ /* 0x000f620000100000 */
[----:B------:R-:W-:-:S03]  /*1090*/  IADD3 R24, PT, PT, R1, -0x6, R2 ;  /* 0xfffffffa01187810 */ /* 0x000fc60007ffe002 */
[----:B------:R-:W5:Y:S01]  /*10a0*/  LDL.U8 R23, [R23] ;  /* 0x0000000017177983 */ /* 0x000f620000100000 */
[----:B------:R-:W-:-:S03]  /*10b0*/  IADD3 R25, PT, PT, R1, -0x7, R2 ;  /* 0xfffffff901197810 */ /* 0x000fc60007ffe002 */
[----:B------:R-:W5:Y:S01]  /*10c0*/  LDL.U8 R24, [R24] ;  /* 0x0000000018187983 */ /* 0x000f620000100000 */
[----:B------:R-:W-:-:S03]  /*10d0*/  IADD3 R20, PT, PT, R1, -0x8, R2 ;  /* 0xfffffff801147810 */ /* 0x000fc60007ffe002 */
[----:B------:R-:W5:Y:S01]  /*10e0*/  LDL.U8 R25, [R25] ;  /* 0x0000000019197983 */ /* 0x000f620000100000 */
[----:B------:R-:W-:-:S03]  /*10f0*/  IADD3 R21, PT, PT, R1, -0x9, R2 ;  /* 0xfffffff701157810 */ /* 0x000fc60007ffe002 */
[----:B------:R-:W5:Y:S04]  /*1100*/  LDL.U8 R20, [R20] ;  /* 0x0000000014147983 */ /* 0x000f680000100000 */
[----:B------:R-:W5:Y:S01]  /*1110*/  LDL.U8 R21, [R21] ;  /* 0x0000000015157983 */ /* 0x000f620000100000 */
[C-C-:B------:R-:W-:Y:S02]  /*1120*/  IADD3 R22, PT, PT, R1.reuse, -0xa, R2.reuse ;  /* 0xfffffff601167810 */ /* 0x140fe40007ffe002 */
[----:B------:R-:W-:-:S04]  /*1130*/  IADD3 R15, PT, PT, R1, -0xb, R2 ;  /* 0xfffffff5010f7810 */ /* 0x000fc80007ffe002 */
[----:B------:R-:W5:Y:S01]  /*1140*/  LDL.U8 R22, [R22] ;  /* 0x0000000016167983 */ /* 0x000f620000100000 */
[----:B------:R-:W-:-:S03]  /*1150*/  IADD3 R18, PT, PT, R1, -0xc, R2 ;  /* 0xfffffff401127810 */ /* 0x000fc60007ffe002 */
[----:B------:R-:W5:Y:S04]  /*1160*/  LDL.U8 R15, [R15] ;  /* 0x000000000f0f7983 */ /* 0x000f680000100000 */
[----:B------:R-:W5:Y:S01]  /*1170*/  LDL.U8 R18, [R18] ;  /* 0x0000000012127983 */ /* 0x000f620000100000 */
[C-C-:B------:R-:W-:Y:S02]  /*1180*/  IADD3 R19, PT, PT, R1.reuse, -0xd, R2.reuse ;  /* 0xfffffff301137810 */ /* 0x140fe40007ffe002 */
[----:B------:R-:W-:-:S04]  /*1190*/  IADD3 R16, PT, PT, R1, -0xe, R2 ;  /* 0xfffffff201107810 */ /* 0x000fc80007ffe002 */
[----:B------:R-:W5:Y:S01]  /*11a0*/  LDL.U8 R19, [R19] ;  /* 0x0000000013137983 */ /* 0x000f620000100000 */
[C---:B------:R-:W-:Y:S01]  /*11b0*/  IADD3 R17, PT, PT, R1.reuse, -0xf, R2 ;  /* 0xfffffff101117810 */ /* 0x040fe20007ffe002 */
[----:B------:R-:W-:Y:S02]  /*11c0*/  VIADD R2, R2, 0xfffffff0 ;  /* 0xfffffff002027836 */ /* 0x000fe40000000000 */
[----:B------:R-:W5:Y:S02]  /*11d0*/  LDL.U8 R16, [R16] ;  /* 0x0000000010107983 */ /* 0x000f640000100000 */
[----:B------:R-:W-:Y:S02]  /*11e0*/  IMAD.IADD R13, R1, 0x1, R2 ;  /* 0x00000001010d7824 */ /* 0x000fe400078e0202 */
[----:B------:R-:W5:Y:S04]  /*11f0*/  LDL.U8 R17, [R17] ;  /* 0x0000000011117983 */ /* 0x000f680000100000 */
[----:B------:R-:W5:Y:S01]  /*1200*/  LDL.U8 R13, [R13] ;  /* 0x000000000d0d7983 */ /* 0x000f620000100000 */
[----:B------:R-:W-:-:S02]  /*1210*/  VIADD R31, R7, 0x1 ;  /* 0x00000001071f7836 */ /* 0x000fc40000000000 */
[----:B------:R-:W-:Y:S01]  /*1220*/  VIADD R14, R14, 0x10 ;  /* 0x000000100e0e7836 */ /* 0x000fe20000000000 */
[----:B--2---:R-:W-:Y:S01]  /*1230*/  PRMT R30, R29, 0x8880, RZ ;  /* 0x000088801d1e7816 */ /* 0x004fe200000000ff */
[----:B------:R-:W-:-:S03]  /*1240*/  VIADD R29, R11, 0xffffffff ;  /* 0xffffffff0b1d7836 */ /* 0x000fc60000000000 */
[-C--:B------:R-:W-:Y:S02]  /*1250*/  ISETP.NE.AND P2, PT, R31, R30.reuse, PT ;  /* 0x0000001e1f00720c */ /* 0x080fe40003f45270 */
[----:B------:R-:W-:Y:S01]  /*1260*/  ISETP.NE.AND P1, PT, R29, R30, PT ;  /* 0x0000001e1d00720c */ /* 0x000fe20003f25270 */
[----:B------:R-:W-:Y:S01]  /*1270*/  VIADD R30, R7, 0x2 ;  /* 0x00000002071e7836 */ /* 0x000fe20000000000 */
[----:B---3--:R-:W-:Y:S01]  /*1280*/  PRMT R29, R28, 0x8880, RZ ;  /* 0x000088801c1d7816 */ /* 0x008fe200000000ff */
[----:B------:R-:W-:Y:S01]  /*1290*/  VIADD R28, R11, 0xfffffffe ;  /* 0xfffffffe0b1c7836 */ /* 0x000fe20000000000 */
[----:B----4-:R-:W-:Y:S02]  /*12a0*/  PRMT R33, R27, 0x8880, RZ ;  /* 0x000088801b217816 */ /* 0x010fe400000000ff */
[----:B------:R-:W-:Y:S01]  /*12b0*/  SEL R31, R12, RZ, P2 ;  /* 0x000000ff0c1f7207 */ /* 0x000fe20001000000 */
[----:B------:R-:W-:Y:S02]  /*12c0*/  IMAD.MOV.U32 R27, RZ, RZ, R29 ;  /* 0x000000ffff1b7224 */ /* 0x000fe400078e001d */
[----:B------:R-:W-:Y:S01]  /*12d0*/  IMAD.MOV.U32 R12, RZ, RZ, R33 ;  /* 0x000000ffff0c7224 */ /* 0x000fe200078e0021 */
[----:B------:R-:W-:Y:S01]  /*12e0*/  SEL R31, R31, RZ, P1 ;  /* 0x000000ff1f1f7207 */ /* 0x000fe20000800000 */
[----:B------:R-:W-:Y:S01]  /*12f0*/  VIADD R29, R7, 0x3 ;  /* 0x00000003071d7836 */ /* 0x000fe20000000000 */
[----:B------:R-:W-:-:S02]  /*1300*/  ISETP.NE.AND P2, PT, R30, R27, PT ;  /* 0x0000001b1e00720c */ /* 0x000fc40003f45270 */
[----:B------:R-:W-:Y:S01]  /*1310*/  ISETP.NE.AND P3, PT, R28, R27, PT ;  /* 0x0000001b1c00720c */ /* 0x000fe20003f65270 */
[----:B------:R-:W-:Y:S01]  /*1320*/  VIADD R27, R11, 0xfffffffd ;  /* 0xfffffffd0b1b7836 */ /* 0x000fe20000000000 */
[----:B------:R-:W-:Y:S01]  /*1330*/  SEL R31, R31, RZ, P2 ;  /* 0x000000ff1f1f7207 */ /* 0x000fe20001000000 */
[----:B------:R-:W-:Y:S01]  /*1340*/  VIADD R28, R7, 0x4 ;  /* 0x00000004071c7836 */ /* 0x000fe20000000000 */
[-C--:B------:R-:W-:Y:S02]  /*1350*/  ISETP.NE.AND P1, PT, R29, R12.reuse, PT ;  /* 0x0000000c1d00720c */ /* 0x080fe40003f25270 */
[----:B------:R-:W-:Y:S02]  /*1360*/  SEL R31, R31, RZ, P3 ;  /* 0x000000ff1f1f7207 */ /* 0x000fe40001800000 */
[----:B-----5:R-:W-:Y:S01]  /*1370*/  PRMT R29, R26, 0x8880, RZ ;  /* 0x000088801a1d7816 */ /* 0x020fe200000000ff */
[----:B------:R-:W-:Y:S01]  /*1380*/  VIADD R26, R11, 0xfffffffc ;  /* 0xfffffffc0b1a7836 */ /* 0x000fe20000000000 */
[----:B------:R-:W-:Y:S01]  /*1390*/  ISETP.NE.AND P3, PT, R27, R12, PT ;  /* 0x0000000c1b00720c */ /* 0x000fe20003f65270 */
[----:B------:R-:W-:Y:S01]  /*13a0*/  VIADD R12, R11, 0xfffffffb ;  /* 0xfffffffb0b0c7836 */ /* 0x000fe20000000000 */
[----:B------:R-:W-:-:S02]  /*13b0*/  SEL R31, R31, RZ, P1 ;  /* 0x000000ff1f1f7207 */ /* 0x000fc40000800000 */
[-C--:B------:R-:W-:Y:S02]  /*13c0*/  ISETP.NE.AND P1, PT, R28, R29.reuse, PT ;  /* 0x0000001d1c00720c */ /* 0x080fe40003f25270 */
[----:B------:R-:W-:Y:S02]  /*13d0*/  SEL R31, R31, RZ, P3 ;  /* 0x000000ff1f1f7207 */ /* 0x000fe40001800000 */
[----:B------:R-:W-:Y:S01]  /*13e0*/  ISETP.NE.AND P2, PT, R26, R29, PT ;  /* 0x0000001d1a00720c */ /* 0x000fe20003f45270 */
[----:B------:R-:W-:Y:S01]  /*13f0*/  VIADD R26, R7, 0x5 ;  /* 0x00000005071a7836 */ /* 0x000fe20000000000 */
[----:B------:R-:W-:Y:S02]  /*1400*/  PRMT R23, R23, 0x8880, RZ ;  /* 0x0000888017177816 */ /* 0x000fe400000000ff */
[----:B------:R-:W-:Y:S02]  /*1410*/  SEL R31, R31, RZ, P1 ;  /* 0x000000ff1f1f7207 */ /* 0x000fe40000800000 */
[----:B------:R-:W-:-:S02]  /*1420*/  ISETP.NE.AND P3, PT, R26, R23, PT ;  /* 0x000000171a00720c */ /* 0x000fc40003f65270 */
[----:B------:R-:W-:Y:S02]  /*1430*/  SEL R31, R31, RZ, P2 ;  /* 0x000000ff1f1f7207 */ /* 0x000fe40001000000 */
[----:B------:R-:W-:Y:S01]  /*1440*/  PRMT R27, R24, 0x8880, RZ ;  /* 0x00008880181b7816 */ /* 0x000fe200000000ff */
[----:B------:R-:W-:Y:S01]  /*1450*/  VIADD R24, R7, 0x6 ;  /* 0x0000000607187836 */ /* 0x000fe20000000000 */
[----:B------:R-:W-:Y:S01]  /*1460*/  ISETP.NE.AND P2, PT, R12, R23, PT ;  /* 0x000000170c00720c */ /* 0x000fe20003f45270 */
[----:B------:R-:W-:Y:S01]  /*1470*/  VIADD R12, R11, 0xfffffffa ;  /* 0xfffffffa0b0c7836 */ /* 0x000fe20000000000 */
[----:B------:R-:W-:Y:S01]  /*1480*/  SEL R31, R31, RZ, P3 ;  /* 0x000000ff1f1f7207 */ /* 0x000fe20001800000 */
[----:B------:R-:W-:Y:S01]  /*1490*/  VIADD R23, R11, 0xfffffff9 ;  /* 0xfffffff90b177836 */ /* 0x000fe20000000000 */
[----:B------:R-:W-:Y:S02]  /*14a0*/  ISETP.NE.AND P1, PT, R24, R27, PT ;  /* 0x0000001b1800720c */ /* 0x000fe40003f25270 */
[----:B------:R-:W-:-:S02]  /*14b0*/  SEL R31, R31, RZ, P2 ;  /* 0x000000ff1f1f7207 */ /* 0x000fc40001000000 */
[----:B------:R-:W-:Y:S01]  /*14c0*/  PRMT R24, R25, 0x8880, RZ ;  /* 0x0000888019187816 */ /* 0x000fe200000000ff */
[----:B------:R-:W-:Y:S01]  /*14d0*/  VIADD R25, R7, 0x7 ;  /* 0x0000000707197836 */ /* 0x000fe20000000000 */
[----:B------:R-:W-:Y:S01]  /*14e0*/  ISETP.NE.AND P3, PT, R12, R27, PT ;  /* 0x0000001b0c00720c */ /* 0x000fe20003f65270 */
[----:B------:R-:W-:Y:S01]  /*14f0*/  VIADD R12, R11, 0xfffffff8 ;  /* 0xfffffff80b0c7836 */ /* 0x000fe20000000000 */
[----:B------:R-:W-:Y:S02]  /*1500*/  SEL R31, R31, RZ, P1 ;  /* 0x000000ff1f1f7207 */ /* 0x000fe40000800000 */
[-C--:B------:R-:W-:Y:S02]  /*1510*/  ISETP.NE.AND P2, PT, R23, R24.reuse, PT ;  /* 0x000000181700720c */ /* 0x080fe40003f45270 */
[----:B------:R-:W-:Y:S01]  /*1520*/  PRMT R23, R20, 0x8880, RZ ;  /* 0x0000888014177816 */ /* 0x000fe200000000ff */
[----:B------:R-:W-:Y:S01]  /*1530*/  VIADD R20, R7, 0x8 ;  /* 0x0000000807147836 */ /* 0x000fe20000000000 */
[----:B------:R-:W-:Y:S01]  /*1540*/  ISETP.NE.AND P1, PT, R25, R24, PT ;  /* 0x000000181900720c */ /* 0x000fe20003f25270 */
[----:B------:R-:W-:Y:S01]  /*1550*/  VIADD R24, R7, 0x9 ;  /* 0x0000000907187836 */ /* 0x000fe20000000000 */
[----:B------:R-:W-:-:S02]  /*1560*/  SEL R31, R31, RZ, P3 ;  /* 0x000000ff1f1f7207 */ /* 0x000fc40001800000 */
[----:B------:R-:W-:Y:S01]  /*1570*/  PRMT R25, R21, 0x8880, RZ ;  /* 0x0000888015197816 */ /* 0x000fe200000000ff */
[----:B------:R-:W-:Y:S01]  /*1580*/  IMAD.MOV.U32 R21, RZ, RZ, R23 ;  /* 0x000000ffff157224 */ /* 0x000fe200078e0017 */
[----:B------:R-:W-:Y:S02]  /*1590*/  SEL R31, R31, RZ, P1 ;  /* 0x000000ff1f1f7207 */ /* 0x000fe40000800000 */
[----:B------:R-:W-:Y:S01]  /*15a0*/  PRMT R15, R15, 0x8880, RZ ;  /* 0x000088800f0f7816 */ /* 0x000fe200000000ff */
[----:B------:R-:W-:Y:S01]  /*15b0*/  IMAD.MOV.U32 R23, RZ, RZ, R25 ;  /* 0x000000ffff177224 */ /* 0x000fe200078e0019 */
[-C--:B------:R-:W-:Y:S01]  /*15c0*/  ISETP.NE.AND P3, PT, R20, R21.reuse, PT ;  /* 0x000000151400720c */ /* 0x080fe20003f65270 */
[----:B------:R-:W-:Y:S01]  /*15d0*/  VIADD R20, R11, 0xfffffff6 ;  /* 0xfffffff60b147836 */ /* 0x000fe20000000000 */
[----:B------:R-:W-:Y:S02]  /*15e0*/  SEL R31, R31, RZ, P2 ;  /* 0x000000ff1f1f7207 */ /* 0x000fe40001000000 */
[----:B------:R-:W-:Y:S01]  /*15f0*/  ISETP.NE.AND P2, PT, R12, R21, PT ;  /* 0x000000150c00720c */ /* 0x000fe20003f45270 */
[----:B------:R-:W-:Y:S01]  /*1600*/  VIADD R12, R11, 0xfffffff7 ;  /* 0xfffffff70b0c7836 */ /* 0x000fe20000000000 */
[----:B------:R-:W-:-:S02]  /*1610*/  SEL R31, R31, RZ, P3 ;  /* 0x000000ff1f1f7207 */ /* 0x000fc40001800000 */
[-C--:B------:R-:W-:Y:S02]  /*1620*/  ISETP.NE.AND P1, PT, R24, R23.reuse, PT ;  /* 0x000000171800720c */ /* 0x080fe40003f25270 */
[----:B------:R-:W-:Y:S02]  /*1630*/  SEL R31, R31, RZ, P2 ;  /* 0x000000ff1f1f7207 */ /* 0x000fe40001000000 */
[----:B------:R-:W-:Y:S01]  /*1640*/  PRMT R21, R22, 0x8880, RZ ;  /* 0x0000888016157816 */ /* 0x000fe200000000ff */
[----:B------:R-:W-:Y:S01]  /*1650*/  VIADD R22, R7, 0xa ;  /* 0x0000000a07167836 */ /* 0x000fe20000000000 */
[----:B------:R-:W-:Y:S01]  /*1660*/  ISETP.NE.AND P3, PT, R12, R23, PT ;  /* 0x000000170c00720c */ /* 0x000fe20003f65270 */
[----:B------:R-:W-:Y:S01]  /*1670*/  VIADD R12, R11, 0xfffffff5 ;  /* 0xfffffff50b0c7836 */ /* 0x000fe20000000000 */
[----:B------:R-:W-:Y:S02]  /*1680*/  SEL R31, R31, RZ, P1 ;  /* 0x000000ff1f1f7207 */ /* 0x000fe40000800000 */
[----:B------:R-:W-:-:S02]  /*1690*/  ISETP.NE.AND P1, PT, R22, R21, PT ;  /* 0x000000151600720c */ /* 0x000fc40003f25270 */
[----:B------:R-:W-:Y:S02]  /*16a0*/  SEL R31, R31, RZ, P3 ;  /* 0x000000ff1f1f7207 */ /* 0x000fe40001800000 */
[----:B------:R-:W-:Y:S01]  /*16b0*/  ISETP.NE.AND P2, PT, R20, R21, PT ;  /* 0x000000151400720c */ /* 0x000fe20003f45270 */
[----:B------:R-:W-:Y:S01]  /*16c0*/  VIADD R20, R7, 0xb ;  /* 0x0000000b07147836 */ /* 0x000fe20000000000 */
[----:B------:R-:W-:Y:S02]  /*16d0*/  SEL R31, R31, RZ, P1 ;  /* 0x000000ff1f1f7207 */ /* 0x000fe40000800000 */
[----:B------:R-:W-:Y:S01]  /*16e0*/  PRMT R21, R18, 0x8880, RZ ;  /* 0x0000888012157816 */ /* 0x000fe200000000ff */
[----:B------:R-:W-:Y:S01]  /*16f0*/  VIADD R18, R7, 0xc ;  /* 0x0000000c07127836 */ /* 0x000fe20000000000 */
[----:B------:R-:W-:Y:S02]  /*1700*/  ISETP.NE.AND P1, PT, R20, R15, PT ;  /* 0x0000000f1400720c */ /* 0x000fe40003f25270 */
[----:B------:R-:W-:-:S02]  /*1710*/  SEL R31, R31, RZ, P2 ;  /* 0x000000ff1f1f7207 */ /* 0x000fc40001000000 */
[----:B------:R-:W-:Y:S01]  /*1720*/  ISETP.NE.AND P3, PT, R12, R15, PT ;  /* 0x0000000f0c00720c */ /* 0x000fe20003f65270 */
[----:B------:R-:W-:Y:S01]  /*1730*/  VIADD R12, R11, 0xfffffff4 ;  /* 0xfffffff40b0c7836 */ /* 0x000fe20000000000 */
[----:B------:R-:W-:Y:S02]  /*1740*/  SEL R31, R31, RZ, P1 ;  /* 0x000000ff1f1f7207 */ /* 0x000fe40000800000 */
[-C--:B------:R-:W-:Y:S01]  /*1750*/  ISETP.NE.AND P2, PT, R18, R21.reuse, PT ;  /* 0x000000151200720c */ /* 0x080fe20003f45270 */
[----:B------:R-:W-:Y:S01]  /*1760*/  VIADD R18, R7, 0xd ;  /* 0x0000000d07127836 */ /* 0x000fe20000000000 */
[----:B------:R-:W-:Y:S02]  /*1770*/  SEL R31, R31, RZ, P3 ;  /* 0x000000ff1f1f7207 */ /* 0x000fe40001800000 */
[----:B------:R-:W-:Y:S02]  /*1780*/  PRMT R15, R19, 0x8880, RZ ;  /* 0x00008880130f7816 */ /* 0x000fe400000000ff */
        /* <DEDUP_REMOVED lines=10> */
[----:B------:R-:W-:Y:S01]  /*1830*/  ISETP.NE.AND P3, PT, R16, R19, PT ;  /* 0x000000131000720c */ /* 0x000fe20003f65270 */
[----:B------:R-:W-:Y:S01]  /*1840*/  VIADD R16, R7, 0xf ;  /* 0x0000000f07107836 */ /* 0x000fe20000000000 */
[----:B------:R-:W-:Y:S01]  /*1850*/  SEL R31, R31, RZ, P2 ;  /* 0x000000ff1f1f7207 */ /* 0x000fe20001000000 */
[----:B------:R-:W-:Y:S01]  /*1860*/  VIADD R7, R7, 0x10 ;  /* 0x0000001007077836 */ /* 0x000fe20000000000 */
[----:B------:R-:W-:-:S02]  /*1870*/  PRMT R15, R17, 0x8880, RZ ;  /* 0x00008880110f7816 */ /* 0x000fc400000000ff */
[----:B------:R-:W-:Y:S01]  /*1880*/  ISETP.NE.AND P1, PT, R12, R19, PT ;  /* 0x000000130c00720c */ /* 0x000fe20003f25270 */
[----:B------:R-:W-:Y:S01]  /*1890*/  VIADD R12, R11, 0xfffffff1 ;  /* 0xfffffff10b0c7836 */ /* 0x000fe20000000000 */
[----:B------:R-:W-:Y:S01]  /*18a0*/  SEL R31, R31, RZ, P3 ;  /* 0x000000ff1f1f7207 */ /* 0x000fe20001800000 */
[----:B------:R-:W-:Y:S01]  /*18b0*/  VIADD R11, R11, 0xfffffff0 ;  /* 0xfffffff00b0b7836 */ /* 0x000fe20000000000 */
[----:B------:R-:W-:Y:S02]  /*18c0*/  PRMT R13, R13, 0x8880, RZ ;  /* 0x000088800d0d7816 */ /* 0x000fe400000000ff */
[-C--:B------:R-:W-:Y:S02]  /*18d0*/  ISETP.NE.AND P2, PT, R16, R15.reuse, PT ;  /* 0x0000000f1000720c */ /* 0x080fe40003f45270 */
[----:B------:R-:W-:Y:S02]  /*18e0*/  SEL R31, R31, RZ, P1 ;  /* 0x000000ff1f1f7207 */ /* 0x000fe40000800000 */
[----:B------:R-:W-:Y:S01]  /*18f0*/  ISETP.NE.AND P1, PT, R12, R15, PT ;  /* 0x0000000f0c00720c */ /* 0x000fe20003f25270 */
[----:B------:R-:W-:Y:S01]  /*1900*/  IMAD.MOV.U32 R12, RZ, RZ, R13 ;  /* 0x000000ffff0c7224 */ /* 0x000fe200078e000d */
[----:B------:R-:W-:-:S02]  /*1910*/  SEL R31, R31, RZ, P2 ;  /* 0x000000ff1f1f7207 */ /* 0x000fc40001000000 */
[----:B------:R-:W-:Y:S02]  /*1920*/  LOP3.LUT R13, R0, 0x7ffffff0, RZ, 0xc0, !PT ;  /* 0x7ffffff0000d7812 */ /* 0x000fe400078ec0ff */
[-C--:B------:R-:W-:Y:S02]  /*1930*/  ISETP.NE.AND P2, PT, R7, R12.reuse, PT ;  /* 0x0000000c0700720c */ /* 0x080fe40003f45270 */
[----:B------:R-:W-:Y:S02]  /*1940*/  SEL R31, R31, RZ, P1 ;  /* 0x000000ff1f1f7207 */ /* 0x000fe40000800000 */
[----:B------:R-:W-:Y:S02]  /*1950*/  ISETP.NE.AND P1, PT, R11, R12, PT ;  /* 0x0000000c0b00720c */ /* 0x000fe40003f25270 */
[----:B------:R-:W-:Y:S02]  /*1960*/  SEL R31, R31, RZ, P2 ;  /* 0x000000ff1f1f7207 */ /* 0x000fe40001000000 */
[----:B------:R-:W-:-:S02]  /*1970*/  ISETP.NE.AND P2, PT, R14, R13, PT ;  /* 0x0000000d0e00720c */ /* 0x000fc40003f45270 */
[----:B------:R-:W-:-:S04]  /*1980*/  SEL R31, R31, RZ, P1 ;  /* 0x000000ff1f1f7207 */ /* 0x000fc80000800000 */
[----:B------:R-:W-:-:S07]  /*1990*/  PRMT R12, R31, 0x7610, R12 ;  /* 0x000076101f0c7816 */ /* 0x000fce000000000c */
[----:B------:R-:W-:Y:S05]  /*19a0*/  @P2 BRA `(.L_x_24) ;  /* 0xfffffff400942947 */ /* 0x000fea000383ffff */
.L_x_23:
[----:B------:R-:W-:Y:S05]  /*19b0*/  BSYNC.RECONVERGENT B3 ;  /* 0x0000000000037941 */ /* 0x000fea0003800200 */
.L_x_22:
[----:B------:R-:W-:Y:S01]  /*19c0*/  PRMT R16, R12, 0x7610, R16 ;  /* 0x000076100c107816 */ /* 0x000fe20000000010 */
[----:B------:R-:W-:Y:S06]  /*19d0*/  @!P0 BRA `(.L_x_12) ;  /* 0x0000000800988947 */ /* 0x000fec0003800000 */
[----:B------:R-:W-:Y:S01]  /*19e0*/  ISETP.GE.U32.AND P0, PT, R32, 0x8, PT ;  /* 0x000000082000780c */ /* 0x000fe20003f06070 */
[----:B------:R-:W-:Y:S01]  /*19f0*/  BSSY.RECONVERGENT B3, `(.L_x_25) ;  /* 0x0000054000037945 */ /* 0x000fe20003800200 */
[----:B------:R-:W-:Y:S01]  /*1a00*/  IMAD.MOV.U32 R13, RZ, RZ, R7 ;  /* 0x000000ffff0d7224 */ /* 0x000fe200078e0007 */
[----:B------:R-:W-:-:S10]  /*1a10*/  PRMT R19, R12, 0x7610, R19 ;  /* 0x000076100c137816 */ /* 0x000fd40000000013 */
[----:B------:R-:W-:Y:S05]  /*1a20*/  @!P0 BRA `(.L_x_26) ;  /* 0x0000000400408947 */ /* 0x000fea0003800000 */
[C-C-:B------:R-:W-:Y:S02]  /*1a30*/  IADD3 R32, PT, PT, R1.reuse, -0x1, R2.reuse ;  /* 0xffffffff01207810 */ /* 0x140fe40007ffe002 */
[C-C-:B------:R-:W-:Y:S02]  /*1a40*/  IADD3 R30, PT, PT, R1.reuse, -0x2, R2.reuse ;  /* 0xfffffffe011e7810 */ /* 0x140fe40007ffe002 */
[C-C-:B------:R-:W-:Y:S02]  /*1a50*/  IADD3 R26, PT, PT, R1.reuse, -0x3, R2.reuse ;  /* 0xfffffffd011a7810 */ /* 0x140fe40007ffe002 */
[C-C-:B------:R-:W-:Y:S02]  /*1a60*/  IADD3 R23, PT, PT, R1.reuse, -0x4, R2.reuse ;  /* 0xfffffffc01177810 */ /* 0x140fe40007ffe002 */
[C-C-:B------:R-:W-:Y:S02]  /*1a70*/  IADD3 R22, PT, PT, R1.reuse, -0x5, R2.reuse ;  /* 0xfffffffb01167810 */ /* 0x140fe40007ffe002 */
[----:B------:R-:W-:-:S02]  /*1a80*/  IADD3 R31, PT, PT, R1, -0x6, R2 ;  /* 0xfffffffa011f7810 */ /* 0x000fc40007ffe002 */
[----:B------:R-:W-:Y:S01]  /*1a90*/  IADD3 R29, PT, PT, R1, -0x7, R2 ;  /* 0xfffffff9011d7810 */ /* 0x000fe20007ffe002 */
[----:B------:R-:W-:-:S04]  /*1aa0*/  VIADD R2, R2, 0xfffffff8 ;  /* 0xfffffff802027836 */ /* 0x000fc80000000000 */
[----:B------:R-:W-:-:S06]  /*1ab0*/  IMAD.IADD R14, R1, 0x1, R2 ;  /* 0x00000001010e7824 */ /* 0x000fcc00078e0202 */
[----:B------:R-:W2:Y:S01]  /*1ac0*/  LDL.S8 R14, [R14] ;  /* 0x000000000e0e7983 */ /* 0x000ea20000100200 */
[C---:B------:R-:W-:Y:S01]  /*1ad0*/  VIADD R25, R11.reuse, 0xffffffff ;  /* 0xffffffff0b197836 */ /* 0x040fe20000000000 */
[----:B------:R-:W-:Y:S01]  /*1ae0*/  PRMT R16, RZ, 0x7610, R16 ;  /* 0x00007610ff107816 */ /* 0x000fe20000000010 */
[C---:B------:R-:W-:Y:S01]  /*1af0*/  VIADD R24, R11.reuse, 0xfffffffe ;  /* 0xfffffffe0b187836 */ /* 0x040fe20000000000 */
[----:B------:R-:W-:Y:S01]  /*1b00*/  PRMT R19, RZ, 0x7610, R19 ;  /* 0x00007610ff137816 */ /* 0x000fe20000000013 */
[C---:B------:R-:W-:Y:S02]  /*1b10*/  VIADD R21, R11.reuse, 0xfffffffd ;  /* 0xfffffffd0b157836 */ /* 0x040fe40000000000 */
[C---:B------:R-:W-:Y:S02]  /*1b20*/  VIADD R20, R11.reuse, 0xfffffffc ;  /* 0xfffffffc0b147836 */ /* 0x040fe40000000000 */
[C---:B------:R-:W-:Y:S02]  /*1b30*/  VIADD R18, R11.reuse, 0xfffffffb ;  /* 0xfffffffb0b127836 */ /* 0x040fe40000000000 */
[----:B------:R-:W-:-:S02]  /*1b40*/  VIADD R17, R11, 0xfffffffa ;  /* 0xfffffffa0b117836 */ /* 0x000fc40000000000 */
[C---:B------:R-:W-:Y:S02]  /*1b50*/  VIADD R15, R11.reuse, 0xfffffff9 ;  /* 0xfffffff90b0f7836 */ /* 0x040fe40000000000 */
[----:B------:R-:W-:Y:S02]  /*1b60*/  VIADD R11, R11, 0xfffffff8 ;  /* 0xfffffff80b0b7836 */ /* 0x000fe40000000000 */
[----:B------:R-:W-:-:S03]  /*1b70*/  VIADD R13, R7, 0x8 ;  /* 0x00000008070d7836 */ /* 0x000fc60000000000 */
[----:B--2---:R-:W-:-:S13]  /*1b80*/  ISETP.NE.AND P0, PT, R11, R14, PT ;  /* 0x0000000e0b00720c */ /* 0x004fda0003f05270 */
[----:B------:R-:W-:Y:S05]  /*1b90*/  @!P0 BRA `(.L_x_26) ;  /* 0x0000000000e48947 */ /* 0x000fea0003800000 */
[----:B------:R-:W2:Y:S04]  /*1ba0*/  LDL.U8 R32, [R32] ;  /* 0x0000000020207983 */ /* 0x000ea80000100000 */
[----:B------:R-:W3:Y:S04]  /*1bb0*/  LDL.U8 R30, [R30] ;  /* 0x000000001e1e7983 */ /* 0x000ee80000100000 */
[----:B------:R-:W4:Y:S04]  /*1bc0*/  LDL.U8 R26, [R26] ;  /* 0x000000001a1a7983 */ /* 0x000f280000100000 */
[----:B------:R-:W5:Y:S04]  /*1bd0*/  LDL.U8 R23, [R23] ;  /* 0x0000000017177983 */ /* 0x000f680000100000 */
[----:B------:R-:W5:Y:S04]  /*1be0*/  LDL.U8 R22, [R22] ;  /* 0x0000000016167983 */ /* 0x000f680000100000 */
[----:B------:R-:W5:Y:S04]  /*1bf0*/  LDL.U8 R19, [R31] ;  /* 0x000000001f137983 */ /* 0x000f680000100000 */
[----:B------:R-:W5:Y:S01]  /*1c00*/  LDL.U8 R16, [R29] ;  /* 0x000000001d107983 */ /* 0x000f620000100000 */
[----:B------:R-:W-:Y:S01]  /*1c10*/  VIADD R27, R7, 0x1 ;  /* 0x00000001071b7836 */ /* 0x000fe20000000000 */
[----:B--2---:R-:W-:-:S02]  /*1c20*/  PRMT R28, R32, 0x8880, RZ ;  /* 0x00008880201c7816 */ /* 0x004fc400000000ff */
[----:B---3--:R-:W-:Y:S01]  /*1c30*/  PRMT R33, R30, 0x8880, RZ ;  /* 0x000088801e217816 */ /* 0x008fe200000000ff */
[----:B------:R-:W-:Y:S01]  /*1c40*/  VIADD R30, R7, 0x2 ;  /* 0x00000002071e7836 */ /* 0x000fe20000000000 */
[-C--:B------:R-:W-:Y:S02]  /*1c50*/  ISETP.NE.AND P0, PT, R27, R28.reuse, PT ;  /* 0x0000001c1b00720c */ /* 0x080fe40003f05270 */
[----:B------:R-:W-:Y:S01]  /*1c60*/  ISETP.NE.AND P1, PT, R25, R28, PT ;  /* 0x0000001c1900720c */ /* 0x000fe20003f25270 */
[----:B------:R-:W-:Y:S01]  /*1c70*/  IMAD.MOV.U32 R27, RZ, RZ, R33 ;  /* 0x000000ffff1b7224 */ /* 0x000fe200078e0021 */
[----:B------:R-:W-:Y:S01]  /*1c80*/  SEL R12, R12, RZ, P0 ;  /* 0x000000ff0c0c7207 */ /* 0x000fe20000000000 */
[----:B------:R-:W-:Y:S01]  /*1c90*/  VIADD R25, R7, 0x3 ;  /* 0x0000000307197836 */ /* 0x000fe20000000000 */
[----:B----4-:R-:W-:Y:S02]  /*1ca0*/  PRMT R28, R26, 0x8880, RZ ;  /* 0x000088801a1c7816 */ /* 0x010fe400000000ff */
[----:B------:R-:W-:-:S02]  /*1cb0*/  ISETP.NE.AND P0, PT, R30, R27, PT ;  /* 0x0000001b1e00720c */ /* 0x000fc40003f05270 */
[----:B------:R-:W-:Y:S01]  /*1cc0*/  SEL R26, R12, RZ, P1 ;  /* 0x000000ff0c1a7207 */ /* 0x000fe20000800000 */
[----:B------:R-:W-:Y:S01]  /*1cd0*/  IMAD.MOV.U32 R12, RZ, RZ, R28 ;  /* 0x000000ffff0c7224 */ /* 0x000fe200078e001c */
[----:B------:R-:W-:Y:S01]  /*1ce0*/  ISETP.NE.AND P1, PT, R24, R27, PT ;  /* 0x0000001b1800720c */ /* 0x000fe20003f25270 */
[----:B------:R-:W-:Y:S01]  /*1cf0*/  VIADD R24, R7, 0x4 ;  /* 0x0000000407187836 */ /* 0x000fe20000000000 */
[----:B------:R-:W-:Y:S02]  /*1d00*/  SEL R26, R26, RZ, P0 ;  /* 0x000000ff1a1a7207 */ /* 0x000fe40000000000 */
[----:B------:R-:W-:Y:S02]  /*1d10*/  ISETP.NE.AND P0, PT, R25, R12, PT ;  /* 0x0000000c1900720c */ /* 0x000fe40003f05270 */
[----:B------:R-:W-:Y:S02]  /*1d20*/  SEL R26, R26, RZ, P1 ;  /* 0x000000ff1a1a7207 */ /* 0x000fe40000800000 */
[----:B-----5:R-:W-:-:S02]  /*1d30*/  PRMT R23, R23, 0x8880, RZ ;  /* 0x0000888017177816 */ /* 0x020fc400000000ff */
[----:B------:R-:W-:Y:S01]  /*1d40*/  ISETP.NE.AND P1, PT, R21, R12, PT ;  /* 0x0000000c1500720c */ /* 0x000fe20003f25270 */
[----:B------:R-:W-:Y:S01]  /*1d50*/  VIADD R12, R7, 0x5 ;  /* 0x00000005070c7836 */ /* 0x000fe20000000000 */
[----:B------:R-:W-:Y:S02]  /*1d60*/  SEL R26, R26, RZ, P0 ;  /* 0x000000ff1a1a7207 */ /* 0x000fe40000000000 */
[-C--:B------:R-:W-:Y:S02]  /*1d70*/  ISETP.NE.AND P0, PT, R24, R23.reuse, PT ;  /* 0x000000171800720c */ /* 0x080fe40003f05270 */
[----:B------:R-:W-:Y:S02]  /*1d80*/  SEL R26, R26, RZ, P1 ;  /* 0x000000ff1a1a7207 */ /* 0x000fe40000800000 */
[----:B------:R-:W-:Y:S02]  /*1d90*/  PRMT R21, R22, 0x8880, RZ ;  /* 0x0000888016157816 */ /* 0x000fe400000000ff */
[----:B------:R-:W-:-:S02]  /*1da0*/  ISETP.NE.AND P1, PT, R20, R23, PT ;  /* 0x000000171400720c */ /* 0x000fc40003f25270 */
[----:B------:R-:W-:Y:S02]  /*1db0*/  SEL R26, R26, RZ, P0 ;  /* 0x000000ff1a1a7207 */ /* 0x000fe40000000000 */
[----:B------:R-:W-:Y:S01]  /*1dc0*/  PRMT R20, R19, 0x8880, RZ ;  /* 0x0000888013147816 */ /* 0x000fe200000000ff */
[C---:B------:R-:W-:Y:S01]  /*1dd0*/  VIADD R19, R7.reuse, 0x6 ;  /* 0x0000000607137836 */ /* 0x040fe20000000000 */
[-C--:B------:R-:W-:Y:S01]  /*1de0*/  ISETP.NE.AND P0, PT, R12, R21.reuse, PT ;  /* 0x000000150c00720c */ /* 0x080fe20003f05270 */
[----:B------:R-:W-:Y:S01]  /*1df0*/  VIADD R7, R7, 0x7 ;  /* 0x0000000707077836 */ /* 0x000fe20000000000 */
[----:B------:R-:W-:Y:S01]  /*1e00*/  SEL R26, R26, RZ, P1 ;  /* 0x000000ff1a1a7207 */ /* 0x000fe20000800000 */
[----:B------:R-:W-:Y:S01]  /*1e10*/  IMAD.MOV.U32 R12, RZ, RZ, R20 ;  /* 0x000000ffff0c7224 */ /* 0x000fe200078e0014 */
[----:B------:R-:W-:Y:S02]  /*1e20*/  ISETP.NE.AND P1, PT, R18, R21, PT ;  /* 0x000000151200720c */ /* 0x000fe40003f25270 */
[----:B------:R-:W-:-:S02]  /*1e30*/  SEL R26, R26, RZ, P0 ;  /* 0x000000ff1a1a7207 */ /* 0x000fc40000000000 */
[----:B------:R-:W-:Y:S02]  /*1e40*/  PRMT R16, R16, 0x8880, RZ ;  /* 0x0000888010107816 */ /* 0x000fe400000000ff */
[-C--:B------:R-:W-:Y:S02]  /*1e50*/  ISETP.NE.AND P0, PT, R19, R12.reuse, PT ;  /* 0x0000000c1300720c */ /* 0x080fe40003f05270 */
[----:B------:R-:W-:Y:S02]  /*1e60*/  SEL R26, R26, RZ, P1 ;  /* 0x000000ff1a1a7207 */ /* 0x000fe40000800000 */
[----:B------:R-:W-:Y:S01]  /*1e70*/  ISETP.NE.AND P1, PT, R17, R12, PT ;  /* 0x0000000c1100720c */ /* 0x000fe20003f25270 */
[----:B------:R-:W-:Y:S01]  /*1e80*/  IMAD.MOV.U32 R12, RZ, RZ, R16 ;  /* 0x000000ffff0c7224 */ /* 0x000fe200078e0010 */
[----:B------:R-:W-:-:S04]  /*1e90*/  SEL R26, R26, RZ, P0 ;  /* 0x000000ff1a1a7207 */ /* 0x000fc80000000000 */
[-C--:B------:R-:W-:Y:S02]  /*1ea0*/  ISETP.NE.AND P0, PT, R7, R12.reuse, PT ;  /* 0x0000000c0700720c */ /* 0x080fe40003f05270 */
[----:B------:R-:W-:Y:S02]  /*1eb0*/  SEL R26, R26, RZ, P1 ;  /* 0x000000ff1a1a7207 */ /* 0x000fe40000800000 */
[----:B------:R-:W-:Y:S02]  /*1ec0*/  ISETP.NE.AND P1, PT, R15, R12, PT ;  /* 0x0000000c0f00720c */ /* 0x000fe40003f25270 */
[----:B------:R-:W-:Y:S02]  /*1ed0*/  SEL R26, R26, RZ, P0 ;  /* 0x000000ff1a1a7207 */ /* 0x000fe40000000000 */
[----:B------:R-:W-:Y:S02]  /*1ee0*/  ISETP.NE.AND P0, PT, R13, R14, PT ;  /* 0x0000000e0d00720c */ /* 0x000fe40003f05270 */
[----:B------:R-:W-:-:S04]  /*1ef0*/  SEL R26, R26, RZ, P1 ;  /* 0x000000ff1a1a7207 */ /* 0x000fc80000800000 */
[----:B------:R-:W-:-:S04]  /*1f00*/  SEL R26, R26, RZ, P0 ;  /* 0x000000ff1a1a7207 */ /* 0x000fc80000000000 */
[C---:B------:R-:W-:Y:S02]  /*1f10*/  PRMT R16, R26.reuse, 0x7610, R16 ;  /* 0x000076101a107816 */ /* 0x040fe40000000010 */
[----:B------:R-:W-:-:S07]  /*1f20*/  PRMT R19, R26, 0x7610, R19 ;  /* 0x000076101a137816 */ /* 0x000fce0000000013 */
.L_x_26:
[----:B------:R-:W-:Y:S05]  /*1f30*/  BSYNC.RECONVERGENT B3 ;  /* 0x0000000000037941 */ /* 0x000fea0003800200 */
.L_x_25:
[----:B------:R-:W-:-:S13]  /*1f40*/  LOP3.LUT P0, R7, R0, 0x7, RZ, 0xc0, !PT ;  /* 0x0000000700077812 */ /* 0x000fda000780c0ff */
[----:B------:R-:W-:Y:S05]  /*1f50*/  @!P0 BRA `(.L_x_12) ;  /* 0x0000000400388947 */ /* 0x000fea0003800000 */
[----:B------:R-:W-:Y:S01]  /*1f60*/  ISETP.GE.U32.AND P0, PT, R7, 0x4, PT ;  /* 0x000000040700780c */ /* 0x000fe20003f06070 */
[----:B------:R-:W-:Y:S01]  /*1f70*/  BSSY.RECONVERGENT B3, `(.L_x_27) ;  /* 0x000002a000037945 */ /* 0x000fe20003800200 */
[----:B------:R-:W-:Y:S02]  /*1f80*/  LOP3.LUT R17, R0, 0x3, RZ, 0xc0, !PT ;  /* 0x0000000300117812 */ /* 0x000fe400078ec0ff */
[----:B------:R-:W-:-:S09]  /*1f90*/  PRMT R16, R19, 0x7610, R16 ;  /* 0x0000761013107816 */ /* 0x000fd20000000010 */
[----:B------:R-:W-:Y:S05]  /*1fa0*/  @!P0 BRA `(.L_x_28) ;  /* 0x0000000000988947 */ /* 0x000fea0003800000 */
[C-C-:B------:R-:W-:Y:S02]  /*1fb0*/  IADD3 R15, PT, PT, R1.reuse, -0x1, R2.reuse ;  /* 0xffffffff010f7810 */ /* 0x140fe40007ffe002 */
[C-C-:B------:R-:W-:Y:S02]  /*1fc0*/  IADD3 R18, PT, PT, R1.reuse, -0x2, R2.reuse ;  /* 0xfffffffe01127810 */ /* 0x140fe40007ffe002 */
[C---:B------:R-:W-:Y:S01]  /*1fd0*/  IADD3 R22, PT, PT, R1.reuse, -0x3, R2 ;  /* 0xfffffffd01167810 */ /* 0x040fe20007ffe002 */
[----:B------:R-:W-:Y:S01]  /*1fe0*/  VIADD R2, R2, 0xfffffffc ;  /* 0xfffffffc02027836 */ /* 0x000fe20000000000 */
[----:B------:R-:W2:Y:S03]  /*1ff0*/  LDL.U8 R15, [R15] ;  /* 0x000000000f0f7983 */ /* 0x000ea60000100000 */
[----:B------:R-:W-:Y:S01]  /*2000*/  IMAD.IADD R12, R1, 0x1, R2 ;  /* 0x00000001010c7824 */ /* 0x000fe200078e0202 */
[----:B------:R-:W3:Y:S04]  /*2010*/  LDL.U8 R18, [R18] ;  /* 0x0000000012127983 */ /* 0x000ee80000100000 */
[----:B------:R-:W4:Y:S04]  /*2020*/  LDL.U8 R22, [R22] ;  /* 0x0000000016167983 */ /* 0x000f280000100000 */
[----:B------:R-:W5:Y:S01]  /*2030*/  LDL.S8 R12, [R12] ;  /* 0x000000000c0c7983 */ /* 0x000f620000100200 */
[----:B------:R-:W-:-:S02]  /*2040*/  VIADD R16, R11, 0xffffffff ;  /* 0xffffffff0b107836 */ /* 0x000fc40000000000 */
[C---:B------:R-:W-:Y:S02]  /*2050*/  VIADD R21, R11.reuse, 0xfffffffe ;  /* 0xfffffffe0b157836 */ /* 0x040fe40000000000 */
[C---:B------:R-:W-:Y:S02]  /*2060*/  VIADD R20, R11.reuse, 0xfffffffd ;  /* 0xfffffffd0b147836 */ /* 0x040fe40000000000 */
[----:B------:R-:W-:-:S05]  /*2070*/  VIADD R11, R11, 0xfffffffc ;  /* 0xfffffffc0b0b7836 */ /* 0x000fca0000000000 */
[----:B-----5:R-:W-:-:S13]  /*2080*/  ISETP.NE.AND P0, PT, R11, R12, PT ;  /* 0x0000000c0b00720c */ /* 0x020fda0003f05270 */
[----:B------:R-:W-:Y:S01]  /*2090*/  @P0 VIADD R14, R13, 0x1 ;  /* 0x000000010d0e0836 */ /* 0x000fe20000000000 */
[----:B--2---:R-:W-:Y:S02]  /*20a0*/  @P0 PRMT R7, R15, 0x8880, RZ ;  /* 0x000088800f070816 */ /* 0x004fe400000000ff */
[----:B---3--:R-:W-:Y:S02]  /*20b0*/  @P0 PRMT R23, R18, 0x8880, RZ ;  /* 0x0000888012170816 */ /* 0x008fe400000000ff */
[-C--:B------:R-:W-:Y:S01]  /*20c0*/  @P0 ISETP.NE.AND P1, PT, R14, R7.reuse, PT ;  /* 0x000000070e00020c */ /* 0x080fe20003f25270 */
[----:B------:R-:W-:Y:S01]  /*20d0*/  @P0 VIADD R15, R13, 0x2 ;  /* 0x000000020d0f0836 */ /* 0x000fe20000000000 */
[----:B------:R-:W-:Y:S01]  /*20e0*/  @P0 ISETP.NE.AND P2, PT, R16, R7, PT ;  /* 0x000000071000020c */ /* 0x000fe20003f45270 */
[----:B------:R-:W-:Y:S01]  /*20f0*/  @P0 IMAD.MOV.U32 R14, RZ, RZ, R23 ;  /* 0x000000ffff0e0224 */ /* 0x000fe200078e0017 */
[----:B------:R-:W-:-:S04]  /*2100*/  @P0 SEL R19, R19, RZ, P1 ;  /* 0x000000ff13130207 */ /* 0x000fc80000800000 */
[-C--:B------:R-:W-:Y:S02]  /*2110*/  @P0 ISETP.NE.AND P1, PT, R15, R14.reuse, PT ;  /* 0x0000000e0f00020c */ /* 0x080fe40003f25270 */
[----:B------:R-:W-:Y:S02]  /*2120*/  @P0 SEL R19, R19, RZ, P2 ;  /* 0x000000ff13130207 */ /* 0x000fe40001000000 */
[----:B------:R-:W-:Y:S01]  /*2130*/  @P0 ISETP.NE.AND P2, PT, R21, R14, PT ;  /* 0x0000000e1500020c */ /* 0x000fe20003f45270 */
[----:B------:R-:W-:Y:S01]  /*2140*/  @P0 VIADD R14, R13, 0x3 ;  /* 0x000000030d0e0836 */ /* 0x000fe20000000000 */
[----:B----4-:R-:W-:Y:S02]  /*2150*/  @P0 PRMT R7, R22, 0x8880, RZ ;  /* 0x0000888016070816 */ /* 0x010fe400000000ff */
[----:B------:R-:W-:Y:S02]  /*2160*/  @P0 SEL R19, R19, RZ, P1 ;  /* 0x000000ff13130207 */ /* 0x000fe40000800000 */
[----:B------:R-:W-:-:S02]  /*2170*/  @P0 ISETP.NE.AND P1, PT, R14, R7, PT ;  /* 0x000000070e00020c */ /* 0x000fc40003f25270 */
[----:B------:R-:W-:Y:S01]  /*2180*/  @P0 SEL R19, R19, RZ, P2 ;  /* 0x000000ff13130207 */ /* 0x000fe20001000000 */
[----:B------:R-:W-:Y:S01]  /*2190*/  VIADD R13, R13, 0x4 ;  /* 0x000000040d0d7836 */ /* 0x000fe20000000000 */
[----:B------:R-:W-:Y:S02]  /*21a0*/  @P0 ISETP.NE.AND P2, PT, R20, R7, PT ;  /* 0x000000071400020c */ /* 0x000fe40003f45270 */
[----:B------:R-:W-:Y:S02]  /*21b0*/  @P0 SEL R19, R19, RZ, P1 ;  /* 0x000000ff13130207 */ /* 0x000fe40000800000 */
[----:B------:R-:W-:Y:S02]  /*21c0*/  @P0 ISETP.NE.AND P1, PT, R13, R12, PT ;  /* 0x0000000c0d00020c */ /* 0x000fe40003f25270 */
[----:B------:R-:W-:Y:S02]  /*21d0*/  @P0 SEL R19, R19, RZ, P2 ;  /* 0x000000ff13130207 */ /* 0x000fe40001000000 */
[----:B------:R-:W-:-:S02]  /*21e0*/  PRMT R16, RZ, 0x7610, R16 ;  /* 0x00007610ff107816 */ /* 0x000fc40000000010 */
[----:B------:R-:W-:-:S04]  /*21f0*/  @P0 SEL R19, R19, RZ, P1 ;  /* 0x000000ff13130207 */ /* 0x000fc80000800000 */
[----:B------:R-:W-:-:S07]  /*2200*/  @P0 PRMT R16, R19, 0x7610, R16 ;  /* 0x0000761013100816 */ /* 0x000fce0000000010 */
.L_x_28:
[----:B------:R-:W-:Y:S05]  /*2210*/  BSYNC.RECONVERGENT B3 ;  /* 0x0000000000037941 */ /* 0x000fea0003800200 */
.L_x_27:
[----:B------:R-:W-:-:S13]  /*2220*/  ISETP.NE.AND P0, PT, R17, RZ, PT ;  /* 0x000000ff1100720c */ /* 0x000fda0003f05270 */
[----:B------:R-:W-:Y:S05]  /*2230*/  @!P0 BRA `(.L_x_12) ;  /* 0x0000000000808947 */ /* 0x000fea0003800000 */
[----:B------:R-:W-:-:S05]  /*2240*/  IADD3 R14, PT, PT, R1, -0x1, R2 ;  /* 0xffffffff010e7810 */ /* 0x000fca0007ffe002 */
[----:B------:R-:W2:Y:S01]  /*2250*/  LDL.U8 R7, [R14] ;  /* 0x000000000e077983 */ /* 0x000ea20000100000 */
[----:B------:R-:W-:Y:S01]  /*2260*/  VIADD R15, R13, 0x1 ;  /* 0x000000010d0f7836 */ /* 0x000fe20000000000 */
[----:B--2---:R-:W-:Y:S01]  /*2270*/  PRMT R12, R7, 0x8880, RZ ;  /* 0x00008880070c7816 */ /* 0x004fe200000000ff */
[----:B------:R-:W-:-:S03]  /*2280*/  VIADD R7, R11, 0xffffffff ;  /* 0xffffffff0b077836 */ /* 0x000fc60000000000 */
[-C--:B------:R-:W-:Y:S02]  /*2290*/  ISETP.NE.AND P1, PT, R15, R12.reuse, PT ;  /* 0x0000000c0f00720c */ /* 0x080fe40003f25270 */
[----:B------:R-:W-:Y:S02]  /*22a0*/  ISETP.NE.AND P0, PT, R7, R12, PT ;  /* 0x0000000c0700720c */ /* 0x000fe40003f05270 */
[----:B------:R-:W-:Y:S02]  /*22b0*/  SEL R16, R16, RZ, P1 ;  /* 0x000000ff10107207 */ /* 0x000fe40000800000 */
[----:B------:R-:W-:Y:S02]  /*22c0*/  ISETP.NE.AND P1, PT, R17, 0x1, PT ;  /* 0x000000011100780c */ /* 0x000fe40003f25270 */
[----:B------:R-:W-:-:S11]  /*22d0*/  SEL R16, R16, RZ, P0 ;  /* 0x000000ff10107207 */ /* 0x000fd60000000000 */
        /* <DEDUP_REMOVED lines=10> */
[----:B------:R-:W-:-:S04]  /*2380*/  SEL R12, R16, RZ, P0 ;  /* 0x000000ff100c7207 */ /* 0x000fc80000000000 */
[----:B------:R-:W-:-:S07]  /*2390*/  PRMT R16, R12, 0x7610, R16 ;  /* 0x000076100c107816 */ /* 0x000fce0000000010 */
[----:B------:R-:W-:Y:S05]  /*23a0*/  @!P1 BRA `(.L_x_12) ;  /* 0x0000000000249947 */ /* 0x000fea0003800000 */
[----:B------:R-:W-:-:S05]  /*23b0*/  IADD3 R7, PT, PT, R1, -0x3, R2 ;  /* 0xfffffffd01077810 */ /* 0x000fca0007ffe002 */
[----:B------:R-:W2:Y:S01]  /*23c0*/  LDL.S8 R2, [R7] ;  /* 0x0000000007027983 */ /* 0x000ea20000100200 */
[----:B------:R-:W-:Y:S01]  /*23d0*/  VIADD R11, R11, 0xfffffffd ;  /* 0xfffffffd0b0b7836 */ /* 0x000fe20000000000 */
[----:B------:R-:W-:-:S04]  /*23e0*/  PRMT R16, RZ, 0x7610, R16 ;  /* 0x00007610ff107816 */ /* 0x000fc80000000010 */
[----:B--2---:R-:W-:-:S13]  /*23f0*/  ISETP.NE.AND P0, PT, R11, R2, PT ;  /* 0x000000020b00720c */ /* 0x004fda0003f05270 */
[----:B------:R-:W-:-:S05]  /*2400*/  @P0 VIADD R13, R13, 0x3 ;  /* 0x000000030d0d0836 */ /* 0x000fca0000000000 */
[----:B------:R-:W-:-:S04]  /*2410*/  @P0 ISETP.NE.AND P1, PT, R13, R2, PT ;  /* 0x000000020d00020c */ /* 0x000fc80003f25270 */
[----:B------:R-:W-:-:S04]  /*2420*/  @P0 SEL R2, R12, RZ, P1 ;  /* 0x000000ff0c020207 */ /* 0x000fc80000800000 */
[----:B------:R-:W-:-:S07]  /*2430*/  @P0 PRMT R16, R2, 0x7610, R16 ;  /* 0x0000761002100816 */ /* 0x000fce0000000010 */
.L_x_12:
[----:B------:R-:W-:Y:S05]  /*2440*/  BSYNC.RECONVERGENT B0 ;  /* 0x0000000000007941 */ /* 0x000fea0003800200 */
.L_x_11:
[----:B------:R-:W-:-:S13]  /*2450*/  LOP3.LUT P0, RZ, R16, 0xff, RZ, 0xc0, !PT ;  /* 0x000000ff10ff7812 */ /* 0x000fda000780c0ff */
[----:B------:R-:W-:Y:S05]  /*2460*/  @!P0 BRA `(.L_x_10) ;  /* 0x0000000000448947 */ /* 0x000fea0003800000 */
[----:B------:R-:W0:Y:S01]  /*2470*/  LDCU UR4, c[0x0][0x380] ;  /* 0x00007000ff0477ac */ /* 0x000e220008000800 */
[----:B------:R-:W-:Y:S01]  /*2480*/  LOP3.LUT R0, R5, 0xffff, RZ, 0xc0, !PT ;  /* 0x0000ffff05007812 */ /* 0x000fe200078ec0ff */
[----:B------:R-:W-:Y:S02]  /*2490*/  IMAD.MOV.U32 R7, RZ, RZ, 0x1 ;  /* 0x00000001ff077424 */ /* 0x000fe400078e00ff */
[----:B------:R-:W-:Y:S01]  /*24a0*/  VIADD R8, R8, 0x1 ;  /* 0x0000000108087836 */ /* 0x000fe20000000000 */
[----:B------:R-:W-:Y:S01]  /*24b0*/  PRMT R2, R0, 0x8880, RZ ;  /* 0x0000888000027816 */ /* 0x000fe200000000ff */
[----:B------:R-:W-:-:S03]  /*24c0*/  VIADD R0, R6, 0x1 ;  /* 0x0000000106007836 */ /* 0x000fc60000000000 */
[----:B------:R-:W-:-:S04]  /*24d0*/  SHF.L.U32 R7, R7, R2, RZ ;  /* 0x0000000207077219 */ /* 0x000fc800000006ff */
[----:B------:R-:W-:Y:S02]  /*24e0*/  LOP3.LUT R4, R4, R7, RZ, 0xfc, !PT ;  /* 0x0000000704047212 */ /* 0x000fe400078efcff */
[----:B0-----:R-:W-:-:S13]  /*24f0*/  ISETP.NE.AND P0, PT, R0, UR4, PT ;  /* 0x0000000400007c0c */ /* 0x001fda000bf05270 */
[----:B------:R-:W-:Y:S05]  /*2500*/  @P0 BRA `(.L_x_10) ;  /* 0x00000000001c0947 */ /* 0x000fea0003800000 */
[----:B------:R-:W-:Y:S02]  /*2510*/  VIADD R9, R9, 0x1 ;  /* 0x0000000109097836 */ /* 0x000fe40000000000 */
[----:B------:R-:W-:-:S07]  /*2520*/  IMAD.MOV.U32 R0, RZ, RZ, R6 ;  /* 0x000000ffff007224 */ /* 0x000fce00078e0006 */
.L_x_9:
[----:B-----5:R-:W-:-:S04]  /*2530*/  LOP3.LUT R5, R5, 0xffff, RZ, 0xc0, !PT ;  /* 0x0000ffff05057812 */ /* 0x020fc800078ec0ff */
[----:B0-----:R-:W-:Y:S01]  /*2540*/  PRMT R2, R5, 0x8880, RZ ;  /* 0x0000888005027816 */ /* 0x001fe200000000ff */
[----:B------:R-:W-:-:S05]  /*2550*/  IMAD.MOV.U32 R5, RZ, RZ, 0x1 ;  /* 0x00000001ff057424 */ /* 0x000fca00078e00ff */
[----:B------:R-:W-:-:S04]  /*2560*/  SHF.L.U32 R5, R5, R2, RZ ;  /* 0x0000000205057219 */ /* 0x000fc800000006ff */
[----:B------:R-:W-:-:S07]  /*2570*/  LOP3.LUT R4, R4, R5, RZ, 0x30, !PT ;  /* 0x0000000504047212 */ /* 0x000fce00078e30ff */
.L_x_10:
[----:B------:R-:W-:Y:S05]  /*2580*/  BSYNC.RECONVERGENT B1 ;  /* 0x0000000000017941 */ /* 0x000fea0003800200 */
.L_x_7:
[----:B------:R-:W0:Y:S02]  /*2590*/  LDCU UR4, c[0x0][0x388] ;  /* 0x00007100ff0477ac */ /* 0x000e240008000800 */
[----:B0-----:R-:W-:-:S13]  /*25a0*/  ISETP.GE.AND P0, PT, R0, UR4, PT ;  /* 0x0000000400007c0c */ /* 0x001fda000bf06270 */
[----:B------:R-:W-:Y:S05]  /*25b0*/  @P0 BRA `(.L_x_29) ;  /* 0xffffffdc009c0947 */ /* 0x000fea000383ffff */
[----:B------:R-:W-:Y:S05]  /*25c0*/  BSYNC.RECONVERGENT B2 ;  /* 0x0000000000027941 */ /* 0x000fea0003800200 */
.L_x_6:
[----:B------:R-:W0:Y:S08]  /*25d0*/  LDC.64 R4, c[0x0][0x3a0] ;  /* 0x0000e800ff047b82 */ /* 0x000e300000000a00 */
[----:B------:R-:W1:Y:S01]  /*25e0*/  LDC.64 R6, c[0x0][0x398] ;  /* 0x0000e600ff067b82 */ /* 0x000e620000000a00 */
[----:B0-----:R-:W-:-:S05]  /*25f0*/  IMAD.WIDE R4, R3, 0x4, R4 ;  /* 0x0000000403047825 */ /* 0x001fca00078e0204 */
[----:B------:R-:W-:Y:S01]  /*2600*/  STG.E desc[UR8][R4.64], R9 ;  /* 0x0000000904007986 */ /* 0x000fe2000c101908 */
[----:B-1----:R-:W-:-:S05]  /*2610*/  IMAD.WIDE R2, R3, 0x4, R6 ;  /* 0x0000000403027825 */ /* 0x002fca00078e0206 */
[----:B------:R-:W-:Y:S01]  /*2620*/  STG.E desc[UR8][R2.64], R8 ;  /* 0x0000000802007986 */ /* 0x000fe2000c101908 */
[----:B------:R-:W-:Y:S05]  /*2630*/  EXIT ;  /* 0x000000000000794d */ /* 0x000fea0003800000 */
.L_x_30:
[----:B------:R-:W-:-:S00]  /*2640*/  BRA `(.L_x_30) ;  /* 0xfffffffc00fc7947 */ /* 0x000fc0000383ffff */
[----:B------:R-:W-:-:S00]  /*2650*/  NOP ;  /* 0x0000000000007918 */ /* 0x000fc00000000000 */
        /* <DEDUP_REMOVED lines=10> */
.L_x_31:


//--------------------- .nv.shared.reserved.0     --------------------------
	.section	.nv.shared.reserved.0,"aw",@nobits
	.weak		__nv_reservedSMEM_offset_0_alias
	.size		__nv_reservedSMEM_offset_0_alias, 0, 64
	.other		__nv_reservedSMEM_offset_0_alias,@"STO_CUDA_RESERVED_SHARED STV_DEFAULT"
__nv_reservedSMEM_offset_0_alias:
	.zero		0
	.zero		64


//--------------------- .nv.constant0._Z18BP_queens_root_dfsijiP10queen_rootPjS1_ --------------------------
	.section	.nv.constant0._Z18BP_queens_root_dfsijiP10queen_rootPjS1_,"a",@progbits
	.sectionflags	@""
	.align	4
.nv.constant0._Z18BP_queens_root_dfsijiP10queen_rootPjS1_:
	.zero		936


//--------------------- SYMBOLS --------------------------

	.type		.nv.reservedSmem.offset0,@object
	.size		.nv.reservedSmem.offset0,0x4
